//
// Generated by NVIDIA NVVM Compiler
//
// Compiler Build ID: CL-36424714
// Cuda compilation tools, release 13.0, V13.0.88
// Based on NVVM 20.0.0
//

.version 9.0
.target sm_100
.address_size 64

	// .globl	_Z20setupRandomGeneratorP17curandStateXORWOW
.global .align 4 .b8 precalc_xorwow_matrix[102400];
.global .align 4 .b8 precalc_xorwow_offset_matrix[102400];
.global .align 4 .b8 mrg32k3aM1[2304];
.global .align 4 .b8 mrg32k3aM2[2304];
.global .align 4 .b8 mrg32k3aM1SubSeq[2016];
.global .align 4 .b8 mrg32k3aM2SubSeq[2016];
.global .align 4 .b8 mrg32k3aM1Seq[2304];
.global .align 4 .b8 mrg32k3aM2Seq[2304];
.const .align 8 .b8 __cr_lgamma_table[72];

.visible .entry _Z20setupRandomGeneratorP17curandStateXORWOW(
	.param .u64 .ptr .align 1 _Z20setupRandomGeneratorP17curandStateXORWOW_param_0
)
{
	.reg .pred 	%p<24>;
	.reg .b32 	%r<406>;
	.reg .b64 	%rd<18>;

	ld.param.u64 	%rd8, [_Z20setupRandomGeneratorP17curandStateXORWOW_param_0];
	cvta.to.global.u64 	%rd9, %rd8;
	mov.u32 	%r182, %tid.x;
	mov.u32 	%r183, %ntid.x;
	mov.u32 	%r184, %ctaid.x;
	mad.lo.s32 	%r185, %r183, %r184, %r182;
	cvt.s64.s32 	%rd17, %r185;
	mul.wide.s32 	%rd10, %r185, 48;
	add.s64 	%rd2, %rd9, %rd10;
	mov.b32 	%r186, 1593684748;
	mov.b32 	%r187, 832094735;
	st.global.v2.u32 	[%rd2], {%r187, %r186};
	mov.b32 	%r188, -123459836;
	mov.b32 	%r189, 1111207954;
	st.global.v2.u32 	[%rd2+8], {%r189, %r188};
	mov.b32 	%r190, 1476011280;
	mov.b32 	%r191, -589760388;
	st.global.v2.u32 	[%rd2+16], {%r191, %r190};
	setp.eq.s32 	%p1, %r185, 0;
	@%p1 bra 	$L__BB0_42;
	mov.b32 	%r312, 0;
	mov.u64 	%rd12, precalc_xorwow_matrix;
$L__BB0_2:
	and.b64  	%rd4, %rd17, 3;
	setp.eq.s64 	%p2, %rd4, 0;
	@%p2 bra 	$L__BB0_41;
	mul.wide.u32 	%rd11, %r312, 3200;
	add.s64 	%rd5, %rd12, %rd11;
	cvt.u32.u64 	%r2, %rd4;
	mov.b32 	%r313, 0;
$L__BB0_4:
	mov.b32 	%r326, 0;
	mov.u32 	%r327, %r326;
	mov.u32 	%r328, %r326;
	mov.u32 	%r329, %r326;
	mov.u32 	%r330, %r326;
	mov.u32 	%r319, %r326;
$L__BB0_5:
	mul.wide.u32 	%rd13, %r319, 4;
	add.s64 	%rd14, %rd2, %rd13;
	ld.global.u32 	%r10, [%rd14+4];
	shl.b32 	%r11, %r319, 5;
	mov.b32 	%r325, 0;
$L__BB0_6:
	.pragma "nounroll";
	shr.u32 	%r196, %r10, %r325;
	and.b32  	%r197, %r196, 1;
	setp.eq.b32 	%p3, %r197, 1;
	not.pred 	%p4, %p3;
	add.s32 	%r198, %r11, %r325;
	mul.lo.s32 	%r199, %r198, 5;
	mul.wide.u32 	%rd15, %r199, 4;
	add.s64 	%rd6, %rd5, %rd15;
	@%p4 bra 	$L__BB0_8;
	ld.global.u32 	%r200, [%rd6];
	xor.b32  	%r330, %r330, %r200;
	ld.global.u32 	%r201, [%rd6+4];
	xor.b32  	%r329, %r329, %r201;
	ld.global.u32 	%r202, [%rd6+8];
	xor.b32  	%r328, %r328, %r202;
	ld.global.u32 	%r203, [%rd6+12];
	xor.b32  	%r327, %r327, %r203;
	ld.global.u32 	%r204, [%rd6+16];
	xor.b32  	%r326, %r326, %r204;
$L__BB0_8:
	and.b32  	%r206, %r196, 2;
	setp.eq.s32 	%p5, %r206, 0;
	@%p5 bra 	$L__BB0_10;
	ld.global.u32 	%r207, [%rd6+20];
	xor.b32  	%r330, %r330, %r207;
	ld.global.u32 	%r208, [%rd6+24];
	xor.b32  	%r329, %r329, %r208;
	ld.global.u32 	%r209, [%rd6+28];
	xor.b32  	%r328, %r328, %r209;
	ld.global.u32 	%r210, [%rd6+32];
	xor.b32  	%r327, %r327, %r210;
	ld.global.u32 	%r211, [%rd6+36];
	xor.b32  	%r326, %r326, %r211;
$L__BB0_10:
	and.b32  	%r213, %r196, 4;
	setp.eq.s32 	%p6, %r213, 0;
	@%p6 bra 	$L__BB0_12;
	ld.global.u32 	%r214, [%rd6+40];
	xor.b32  	%r330, %r330, %r214;
	ld.global.u32 	%r215, [%rd6+44];
	xor.b32  	%r329, %r329, %r215;
	ld.global.u32 	%r216, [%rd6+48];
	xor.b32  	%r328, %r328, %r216;
	ld.global.u32 	%r217, [%rd6+52];
	xor.b32  	%r327, %r327, %r217;
	ld.global.u32 	%r218, [%rd6+56];
	xor.b32  	%r326, %r326, %r218;
$L__BB0_12:
	and.b32  	%r220, %r196, 8;
	setp.eq.s32 	%p7, %r220, 0;
	@%p7 bra 	$L__BB0_14;
	ld.global.u32 	%r221, [%rd6+60];
	xor.b32  	%r330, %r330, %r221;
	ld.global.u32 	%r222, [%rd6+64];
	xor.b32  	%r329, %r329, %r222;
	ld.global.u32 	%r223, [%rd6+68];
	xor.b32  	%r328, %r328, %r223;
	ld.global.u32 	%r224, [%rd6+72];
	xor.b32  	%r327, %r327, %r224;
	ld.global.u32 	%r225, [%rd6+76];
	xor.b32  	%r326, %r326, %r225;
$L__BB0_14:
	and.b32  	%r227, %r196, 16;
	setp.eq.s32 	%p8, %r227, 0;
	@%p8 bra 	$L__BB0_16;
	ld.global.u32 	%r228, [%rd6+80];
	xor.b32  	%r330, %r330, %r228;
	ld.global.u32 	%r229, [%rd6+84];
	xor.b32  	%r329, %r329, %r229;
	ld.global.u32 	%r230, [%rd6+88];
	xor.b32  	%r328, %r328, %r230;
	ld.global.u32 	%r231, [%rd6+92];
	xor.b32  	%r327, %r327, %r231;
	ld.global.u32 	%r232, [%rd6+96];
	xor.b32  	%r326, %r326, %r232;
$L__BB0_16:
	and.b32  	%r234, %r196, 32;
	setp.eq.s32 	%p9, %r234, 0;
	@%p9 bra 	$L__BB0_18;
	ld.global.u32 	%r235, [%rd6+100];
	xor.b32  	%r330, %r330, %r235;
	ld.global.u32 	%r236, [%rd6+104];
	xor.b32  	%r329, %r329, %r236;
	ld.global.u32 	%r237, [%rd6+108];
	xor.b32  	%r328, %r328, %r237;
	ld.global.u32 	%r238, [%rd6+112];
	xor.b32  	%r327, %r327, %r238;
	ld.global.u32 	%r239, [%rd6+116];
	xor.b32  	%r326, %r326, %r239;
$L__BB0_18:
	and.b32  	%r241, %r196, 64;
	setp.eq.s32 	%p10, %r241, 0;
	@%p10 bra 	$L__BB0_20;
	ld.global.u32 	%r242, [%rd6+120];
	xor.b32  	%r330, %r330, %r242;
	ld.global.u32 	%r243, [%rd6+124];
	xor.b32  	%r329, %r329, %r243;
	ld.global.u32 	%r244, [%rd6+128];
	xor.b32  	%r328, %r328, %r244;
	ld.global.u32 	%r245, [%rd6+132];
	xor.b32  	%r327, %r327, %r245;
	ld.global.u32 	%r246, [%rd6+136];
	xor.b32  	%r326, %r326, %r246;
$L__BB0_20:
	and.b32  	%r248, %r196, 128;
	setp.eq.s32 	%p11, %r248, 0;
	@%p11 bra 	$L__BB0_22;
	ld.global.u32 	%r249, [%rd6+140];
	xor.b32  	%r330, %r330, %r249;
	ld.global.u32 	%r250, [%rd6+144];
	xor.b32  	%r329, %r329, %r250;
	ld.global.u32 	%r251, [%rd6+148];
	xor.b32  	%r328, %r328, %r251;
	ld.global.u32 	%r252, [%rd6+152];
	xor.b32  	%r327, %r327, %r252;
	ld.global.u32 	%r253, [%rd6+156];
	xor.b32  	%r326, %r326, %r253;
$L__BB0_22:
	and.b32  	%r255, %r196, 256;
	setp.eq.s32 	%p12, %r255, 0;
	@%p12 bra 	$L__BB0_24;
	ld.global.u32 	%r256, [%rd6+160];
	xor.b32  	%r330, %r330, %r256;
	ld.global.u32 	%r257, [%rd6+164];
	xor.b32  	%r329, %r329, %r257;
	ld.global.u32 	%r258, [%rd6+168];
	xor.b32  	%r328, %r328, %r258;
	ld.global.u32 	%r259, [%rd6+172];
	xor.b32  	%r327, %r327, %r259;
	ld.global.u32 	%r260, [%rd6+176];
	xor.b32  	%r326, %r326, %r260;
$L__BB0_24:
	and.b32  	%r262, %r196, 512;
	setp.eq.s32 	%p13, %r262, 0;
	@%p13 bra 	$L__BB0_26;
	ld.global.u32 	%r263, [%rd6+180];
	xor.b32  	%r330, %r330, %r263;
	ld.global.u32 	%r264, [%rd6+184];
	xor.b32  	%r329, %r329, %r264;
	ld.global.u32 	%r265, [%rd6+188];
	xor.b32  	%r328, %r328, %r265;
	ld.global.u32 	%r266, [%rd6+192];
	xor.b32  	%r327, %r327, %r266;
	ld.global.u32 	%r267, [%rd6+196];
	xor.b32  	%r326, %r326, %r267;
$L__BB0_26:
	and.b32  	%r269, %r196, 1024;
	setp.eq.s32 	%p14, %r269, 0;
	@%p14 bra 	$L__BB0_28;
	ld.global.u32 	%r270, [%rd6+200];
	xor.b32  	%r330, %r330, %r270;
	ld.global.u32 	%r271, [%rd6+204];
	xor.b32  	%r329, %r329, %r271;
	ld.global.u32 	%r272, [%rd6+208];
	xor.b32  	%r328, %r328, %r272;
	ld.global.u32 	%r273, [%rd6+212];
	xor.b32  	%r327, %r327, %r273;
	ld.global.u32 	%r274, [%rd6+216];
	xor.b32  	%r326, %r326, %r274;
$L__BB0_28:
	and.b32  	%r276, %r196, 2048;
	setp.eq.s32 	%p15, %r276, 0;
	@%p15 bra 	$L__BB0_30;
	ld.global.u32 	%r277, [%rd6+220];
	xor.b32  	%r330, %r330, %r277;
	ld.global.u32 	%r278, [%rd6+224];
	xor.b32  	%r329, %r329, %r278;
	ld.global.u32 	%r279, [%rd6+228];
	xor.b32  	%r328, %r328, %r279;
	ld.global.u32 	%r280, [%rd6+232];
	xor.b32  	%r327, %r327, %r280;
	ld.global.u32 	%r281, [%rd6+236];
	xor.b32  	%r326, %r326, %r281;
$L__BB0_30:
	and.b32  	%r283, %r196, 4096;
	setp.eq.s32 	%p16, %r283, 0;
	@%p16 bra 	$L__BB0_32;
	ld.global.u32 	%r284, [%rd6+240];
	xor.b32  	%r330, %r330, %r284;
	ld.global.u32 	%r285, [%rd6+244];
	xor.b32  	%r329, %r329, %r285;
	ld.global.u32 	%r286, [%rd6+248];
	xor.b32  	%r328, %r328, %r286;
	ld.global.u32 	%r287, [%rd6+252];
	xor.b32  	%r327, %r327, %r287;
	ld.global.u32 	%r288, [%rd6+256];
	xor.b32  	%r326, %r326, %r288;
$L__BB0_32:
	and.b32  	%r290, %r196, 8192;
	setp.eq.s32 	%p17, %r290, 0;
	@%p17 bra 	$L__BB0_34;
	ld.global.u32 	%r291, [%rd6+260];
	xor.b32  	%r330, %r330, %r291;
	ld.global.u32 	%r292, [%rd6+264];
	xor.b32  	%r329, %r329, %r292;
	ld.global.u32 	%r293, [%rd6+268];
	xor.b32  	%r328, %r328, %r293;
	ld.global.u32 	%r294, [%rd6+272];
	xor.b32  	%r327, %r327, %r294;
	ld.global.u32 	%r295, [%rd6+276];
	xor.b32  	%r326, %r326, %r295;
$L__BB0_34:
	and.b32  	%r297, %r196, 16384;
	setp.eq.s32 	%p18, %r297, 0;
	@%p18 bra 	$L__BB0_36;
	ld.global.u32 	%r298, [%rd6+280];
	xor.b32  	%r330, %r330, %r298;
	ld.global.u32 	%r299, [%rd6+284];
	xor.b32  	%r329, %r329, %r299;
	ld.global.u32 	%r300, [%rd6+288];
	xor.b32  	%r328, %r328, %r300;
	ld.global.u32 	%r301, [%rd6+292];
	xor.b32  	%r327, %r327, %r301;
	ld.global.u32 	%r302, [%rd6+296];
	xor.b32  	%r326, %r326, %r302;
$L__BB0_36:
	and.b32  	%r304, %r196, 32768;
	setp.eq.s32 	%p19, %r304, 0;
	@%p19 bra 	$L__BB0_38;
	ld.global.u32 	%r305, [%rd6+300];
	xor.b32  	%r330, %r330, %r305;
	ld.global.u32 	%r306, [%rd6+304];
	xor.b32  	%r329, %r329, %r306;
	ld.global.u32 	%r307, [%rd6+308];
	xor.b32  	%r328, %r328, %r307;
	ld.global.u32 	%r308, [%rd6+312];
	xor.b32  	%r327, %r327, %r308;
	ld.global.u32 	%r309, [%rd6+316];
	xor.b32  	%r326, %r326, %r309;
$L__BB0_38:
	add.s32 	%r325, %r325, 16;
	setp.ne.s32 	%p20, %r325, 32;
	@%p20 bra 	$L__BB0_6;
	mad.lo.s32 	%r310, %r319, -31, %r11;
	add.s32 	%r319, %r310, 1;
	setp.ne.s32 	%p21, %r319, 5;
	@%p21 bra 	$L__BB0_5;
	st.global.u32 	[%rd2+4], %r330;
	st.global.u32 	[%rd2+8], %r329;
	st.global.u32 	[%rd2+12], %r328;
	st.global.u32 	[%rd2+16], %r327;
	st.global.u32 	[%rd2+20], %r326;
	add.s32 	%r313, %r313, 1;
	setp.lt.u32 	%p22, %r313, %r2;
	@%p22 bra 	$L__BB0_4;
$L__BB0_41:
	shr.u64 	%rd7, %rd17, 2;
	add.s32 	%r312, %r312, 1;
	setp.gt.u64 	%p23, %rd17, 3;
	mov.u64 	%rd17, %rd7;
	@%p23 bra 	$L__BB0_2;
$L__BB0_42:
	mov.b32 	%r311, 0;
	st.global.v2.u32 	[%rd2+24], {%r311, %r311};
	st.global.u32 	[%rd2+32], %r311;
	mov.b64 	%rd16, 0;
	st.global.u64 	[%rd2+40], %rd16;
	ret;

}
	// .globl	_Z15initInputFieldsP17curandStateXORWOWP7ComplexS2_
.visible .entry _Z15initInputFieldsP17curandStateXORWOWP7ComplexS2_(
	.param .u64 .ptr .align 1 _Z15initInputFieldsP17curandStateXORWOWP7ComplexS2__param_0,
	.param .u64 .ptr .align 1 _Z15initInputFieldsP17curandStateXORWOWP7ComplexS2__param_1,
	.param .u64 .ptr .align 1 _Z15initInputFieldsP17curandStateXORWOWP7ComplexS2__param_2
)
{
	.reg .b32 	%r<50>;
	.reg .b32 	%f<10>;
	.reg .b64 	%rd<13>;
	.reg .b64 	%fd<2>;

	ld.param.u64 	%rd1, [_Z15initInputFieldsP17curandStateXORWOWP7ComplexS2__param_0];
	ld.param.u64 	%rd2, [_Z15initInputFieldsP17curandStateXORWOWP7ComplexS2__param_1];
	ld.param.u64 	%rd3, [_Z15initInputFieldsP17curandStateXORWOWP7ComplexS2__param_2];
	cvta.to.global.u64 	%rd4, %rd2;
	cvta.to.global.u64 	%rd5, %rd1;
	mov.u32 	%r1, %tid.x;
	mov.u32 	%r2, %ntid.x;
	mov.u32 	%r3, %ctaid.x;
	mad.lo.s32 	%r4, %r2, %r3, %r1;
	mul.wide.s32 	%rd6, %r4, 48;
	add.s64 	%rd7, %rd5, %rd6;
	ld.global.v2.u32 	{%r5, %r6}, [%rd7];
	ld.global.v2.u32 	{%r7, %r8}, [%rd7+8];
	ld.global.v2.u32 	{%r9, %r10}, [%rd7+16];
	ld.global.v2.u32 	{%r11, %r12}, [%rd7+24];
	ld.global.f32 	%f1, [%rd7+32];
	ld.global.f64 	%fd1, [%rd7+40];
	shr.u32 	%r13, %r6, 2;
	xor.b32  	%r14, %r13, %r6;
	shl.b32 	%r15, %r10, 4;
	shl.b32 	%r16, %r14, 1;
	xor.b32  	%r17, %r15, %r16;
	xor.b32  	%r18, %r17, %r10;
	xor.b32  	%r19, %r18, %r14;
	add.s32 	%r20, %r5, %r19;
	add.s32 	%r21, %r20, 362437;
	cvt.rn.f32.u32 	%f2, %r21;
	fma.rn.f32 	%f3, %f2, 0f2F800000, 0f2F000000;
	shr.u32 	%r22, %r7, 2;
	xor.b32  	%r23, %r22, %r7;
	shl.b32 	%r24, %r19, 4;
	shl.b32 	%r25, %r23, 1;
	xor.b32  	%r26, %r25, %r24;
	xor.b32  	%r27, %r26, %r23;
	xor.b32  	%r28, %r27, %r19;
	add.s32 	%r29, %r5, %r28;
	add.s32 	%r30, %r29, 724874;
	cvt.rn.f32.u32 	%f4, %r30;
	fma.rn.f32 	%f5, %f4, 0f2F800000, 0f2F000000;
	mul.wide.s32 	%rd8, %r4, 8;
	add.s64 	%rd9, %rd4, %rd8;
	st.global.f32 	[%rd9], %f3;
	st.global.f32 	[%rd9+4], %f5;
	shr.u32 	%r31, %r8, 2;
	xor.b32  	%r32, %r31, %r8;
	shl.b32 	%r33, %r28, 4;
	shl.b32 	%r34, %r32, 1;
	xor.b32  	%r35, %r34, %r33;
	xor.b32  	%r36, %r35, %r32;
	xor.b32  	%r37, %r36, %r28;
	add.s32 	%r38, %r5, %r37;
	add.s32 	%r39, %r38, 1087311;
	shr.u32 	%r40, %r9, 2;
	xor.b32  	%r41, %r40, %r9;
	shl.b32 	%r42, %r37, 4;
	shl.b32 	%r43, %r41, 1;
	xor.b32  	%r44, %r43, %r42;
	xor.b32  	%r45, %r44, %r41;
	xor.b32  	%r46, %r45, %r37;
	add.s32 	%r47, %r5, 1449748;
	add.s32 	%r48, %r46, %r47;
	shl.b32 	%r49, %r4, 2;
	cvt.rn.f32.u32 	%f6, %r48;
	fma.rn.f32 	%f7, %f6, 0f2F800000, 0f2F000000;
	cvt.rn.f32.u32 	%f8, %r39;
	fma.rn.f32 	%f9, %f8, 0f2F800000, 0f2F000000;
	cvta.to.global.u64 	%rd10, %rd3;
	mul.wide.s32 	%rd11, %r49, 8;
	add.s64 	%rd12, %rd10, %rd11;
	st.global.f32 	[%rd12], %f9;
	st.global.f32 	[%rd12+4], %f7;
	st.global.f32 	[%rd12+8], %f9;
	st.global.f32 	[%rd12+12], %f7;
	st.global.f32 	[%rd12+16], %f9;
	st.global.f32 	[%rd12+20], %f7;
	st.global.f32 	[%rd12+24], %f9;
	st.global.f32 	[%rd12+28], %f7;
	st.global.v2.u32 	[%rd7], {%r47, %r10};
	st.global.v2.u32 	[%rd7+8], {%r19, %r28};
	st.global.v2.u32 	[%rd7+16], {%r37, %r46};
	st.global.v2.u32 	[%rd7+24], {%r11, %r12};
	st.global.f32 	[%rd7+32], %f1;
	st.global.f64 	[%rd7+40], %fd1;
	ret;

}
	// .globl	_Z16latticeQCDWilsonP7ComplexS0_S0_
.visible .entry _Z16latticeQCDWilsonP7ComplexS0_S0_(
	.param .u64 .ptr .align 1 _Z16latticeQCDWilsonP7ComplexS0_S0__param_0,
	.param .u64 .ptr .align 1 _Z16latticeQCDWilsonP7ComplexS0_S0__param_1,
	.param .u64 .ptr .align 1 _Z16latticeQCDWilsonP7ComplexS0_S0__param_2
)
{
	.reg .pred 	%p<4>;
	.reg .b32 	%r<38>;
	.reg .b32 	%f<86>;
	.reg .b64 	%rd<12>;

	ld.param.u64 	%rd3, [_Z16latticeQCDWilsonP7ComplexS0_S0__param_0];
	ld.param.u64 	%rd4, [_Z16latticeQCDWilsonP7ComplexS0_S0__param_1];
	ld.param.u64 	%rd5, [_Z16latticeQCDWilsonP7ComplexS0_S0__param_2];
	cvta.to.global.u64 	%rd6, %rd5;
	cvta.to.global.u64 	%rd7, %rd4;
	cvta.to.global.u64 	%rd8, %rd3;
	mov.u32 	%r4, %tid.x;
	mov.u32 	%r5, %ntid.x;
	mov.u32 	%r6, %ctaid.x;
	mad.lo.s32 	%r7, %r5, %r6, %r4;
	shr.s32 	%r8, %r7, 31;
	shr.u32 	%r9, %r8, 27;
	add.s32 	%r10, %r7, %r9;
	and.b32  	%r11, %r10, -32;
	sub.s32 	%r12, %r7, %r11;
	shr.s32 	%r13, %r10, 5;
	shr.u32 	%r14, %r13, 27;
	add.s32 	%r15, %r13, %r14;
	and.b32  	%r16, %r15, -32;
	sub.s32 	%r17, %r13, %r16;
	shr.u32 	%r18, %r8, 22;
	add.s32 	%r19, %r7, %r18;
	shr.s32 	%r20, %r19, 10;
	shr.u32 	%r21, %r20, 27;
	add.s32 	%r22, %r20, %r21;
	and.b32  	%r23, %r22, 134217696;
	sub.s32 	%r24, %r20, %r23;
	shr.u32 	%r25, %r8, 17;
	add.s32 	%r26, %r7, %r25;
	shr.s32 	%r27, %r26, 15;
	shl.b32 	%r28, %r27, 10;
	shl.b32 	%r29, %r24, 5;
	add.s32 	%r30, %r17, %r28;
	add.s32 	%r31, %r30, %r29;
	shl.b32 	%r32, %r31, 5;
	add.s32 	%r33, %r32, %r12;
	mul.wide.s32 	%rd9, %r33, 8;
	add.s64 	%rd10, %rd8, %rd9;
	ld.global.f32 	%f83, [%rd10];
	ld.global.f32 	%f82, [%rd10+4];
	shl.b32 	%r34, %r31, 7;
	shl.b32 	%r35, %r12, 2;
	add.s32 	%r36, %r34, %r35;
	mul.wide.s32 	%rd11, %r36, 8;
	add.s64 	%rd1, %rd7, %rd11;
	ld.global.f32 	%f35, [%rd1];
	ld.global.f32 	%f36, [%rd1+4];
	mul.f32 	%f37, %f83, %f35;
	mul.f32 	%f38, %f82, %f36;
	sub.f32 	%f81, %f37, %f38;
	mul.f32 	%f39, %f83, %f36;
	fma.rn.f32 	%f80, %f82, %f35, %f39;
	add.s64 	%rd2, %rd6, %rd9;
	st.global.f32 	[%rd2], %f81;
	st.global.f32 	[%rd2+4], %f80;
	ld.global.f32 	%f79, [%rd1];
	ld.global.f32 	%f78, [%rd1+4];
	mov.b32 	%r37, 0;
	mov.f32 	%f84, %f82;
	mov.f32 	%f85, %f83;
$L__BB2_1:
	mul.f32 	%f40, %f85, %f79;
	mul.f32 	%f41, %f84, %f78;
	sub.f32 	%f15, %f40, %f41;
	mul.f32 	%f42, %f85, %f78;
	fma.rn.f32 	%f16, %f84, %f79, %f42;
	mul.f32 	%f43, %f82, %f82;
	fma.rn.f32 	%f17, %f83, %f83, %f43;
	mul.f32 	%f44, %f84, %f16;
	fma.rn.f32 	%f45, %f85, %f15, %f44;
	div.rn.f32 	%f46, %f17, %f45;
	fma.rn.f32 	%f18, %f85, %f46, %f81;
	fma.rn.f32 	%f19, %f84, %f46, %f80;
	st.global.f32 	[%rd2], %f18;
	st.global.f32 	[%rd2+4], %f19;
	mul.f32 	%f47, %f15, %f46;
	sub.f32 	%f20, %f83, %f47;
	mul.f32 	%f48, %f16, %f46;
	sub.f32 	%f21, %f82, %f48;
	mul.f32 	%f49, %f21, %f21;
	fma.rn.f32 	%f22, %f20, %f20, %f49;
	setp.lt.f32 	%p1, %f22, 0f358637BD;
	@%p1 bra 	$L__BB2_4;
	ld.global.f32 	%f50, [%rd1];
	ld.global.f32 	%f51, [%rd1+4];
	mul.f32 	%f52, %f16, %f51;
	fma.rn.f32 	%f53, %f15, %f50, %f52;
	mul.f32 	%f54, %f16, %f50;
	mul.f32 	%f55, %f15, %f51;
	sub.f32 	%f56, %f54, %f55;
	mul.f32 	%f57, %f56, %f56;
	fma.rn.f32 	%f58, %f53, %f53, %f57;
	div.rn.f32 	%f59, %f58, %f17;
	fma.rn.f32 	%f23, %f85, %f59, %f20;
	fma.rn.f32 	%f24, %f84, %f59, %f21;
	mul.f32 	%f60, %f23, %f50;
	mul.f32 	%f61, %f24, %f51;
	sub.f32 	%f25, %f60, %f61;
	mul.f32 	%f62, %f23, %f51;
	fma.rn.f32 	%f26, %f24, %f50, %f62;
	mul.f32 	%f63, %f24, %f26;
	fma.rn.f32 	%f64, %f23, %f25, %f63;
	div.rn.f32 	%f65, %f22, %f64;
	fma.rn.f32 	%f81, %f23, %f65, %f18;
	fma.rn.f32 	%f80, %f24, %f65, %f19;
	st.global.f32 	[%rd2], %f81;
	st.global.f32 	[%rd2+4], %f80;
	mul.f32 	%f66, %f25, %f65;
	sub.f32 	%f83, %f20, %f66;
	mul.f32 	%f67, %f26, %f65;
	sub.f32 	%f82, %f21, %f67;
	mul.f32 	%f68, %f82, %f82;
	fma.rn.f32 	%f69, %f83, %f83, %f68;
	setp.lt.f32 	%p2, %f69, 0f358637BD;
	@%p2 bra 	$L__BB2_4;
	ld.global.f32 	%f79, [%rd1];
	ld.global.f32 	%f78, [%rd1+4];
	mul.f32 	%f70, %f26, %f78;
	fma.rn.f32 	%f71, %f25, %f79, %f70;
	mul.f32 	%f72, %f26, %f79;
	mul.f32 	%f73, %f25, %f78;
	sub.f32 	%f74, %f72, %f73;
	mul.f32 	%f75, %f74, %f74;
	fma.rn.f32 	%f76, %f71, %f71, %f75;
	div.rn.f32 	%f77, %f76, %f22;
	fma.rn.f32 	%f85, %f23, %f77, %f83;
	fma.rn.f32 	%f84, %f24, %f77, %f82;
	add.s32 	%r37, %r37, 2;
	setp.ne.s32 	%p3, %r37, 1000;
	@%p3 bra 	$L__BB2_1;
$L__BB2_4:
	ret;

}


// ===== COMPILED SASS (sm_100) =====

	.target	sm_100

	.elftype	@"ET_EXEC"


//--------------------- .note.nv.tkinfo           --------------------------
	.section	.note.nv.tkinfo,"",@"SHT_NOTE"
	.sectionflags	@"SHF_NOTE_NV_TKINFO"
	.tkinfo
        /*0018*/ 	.word	0x00000002
        /*0030*/ 	.string	""
        /*0030*/ 	.string	"ptxas"
        /*0030*/ 	.string	"Cuda compilation tools, release 13.0, V13.0.88"
        /*0030*/ 	.string	"Build cuda_13.0.r13.0/compiler.36424714_0"
        /*0030*/ 	.string	"-arch sm_100 -m 64 "



//--------------------- .note.nv.cuinfo           --------------------------
	.section	.note.nv.cuinfo,"",@"SHT_NOTE"
	.sectionflags	@"SHF_NOTE_NV_CUINFO"
        /*0018*/ 	.short	0x0002
        /*001a*/ 	.short	0x0064
        /*001c*/ 	.short	0x0082
	.zero		2


//--------------------- .nv.info                  --------------------------
	.section	.nv.info,"",@"SHT_CUDA_INFO"
	.align	4


	//----- nvinfo : EIATTR_REGCOUNT
	.align		4
        /*0000*/ 	.byte	0x04, 0x2f
        /*0002*/ 	.short	(.L_10 - .L_9)
	.align		4
.L_9:
        /*0004*/ 	.word	index@(_Z20setupRandomGeneratorP17curandStateXORWOW)
        /*0008*/ 	.word	0x0000001f


	//----- nvinfo : EIATTR_FRAME_SIZE
	.align		4
.L_10:
        /*000c*/ 	.byte	0x04, 0x11
        /*000e*/ 	.short	(.L_12 - .L_11)
	.align		4
.L_11:
        /*0010*/ 	.word	index@(_Z20setupRandomGeneratorP17curandStateXORWOW)
        /*0014*/ 	.word	0x00000000


	//----- nvinfo : EIATTR_REGCOUNT
	.align		4
.L_12:
        /*0018*/ 	.byte	0x04, 0x2f
        /*001a*/ 	.short	(.L_14 - .L_13)
	.align		4
.L_13:
        /*001c*/ 	.word	index@(_Z15initInputFieldsP17curandStateXORWOWP7ComplexS2_)
        /*0020*/ 	.word	0x0000001e


	//----- nvinfo : EIATTR_FRAME_SIZE
	.align		4
.L_14:
        /*0024*/ 	.byte	0x04, 0x11
        /*0026*/ 	.short	(.L_16 - .L_15)
	.align		4
.L_15:
        /*0028*/ 	.word	index@(_Z15initInputFieldsP17curandStateXORWOWP7ComplexS2_)
        /*002c*/ 	.word	0x00000000


	//----- nvinfo : EIATTR_REGCOUNT
	.align		4
.L_16:
        /*0030*/ 	.byte	0x04, 0x2f
        /*0032*/ 	.short	(.L_18 - .L_17)
	.align		4
.L_17:
        /*0034*/ 	.word	index@(_Z16latticeQCDWilsonP7ComplexS0_S0_)
        /*0038*/ 	.word	0x0000001e


	//----- nvinfo : EIATTR_FRAME_SIZE
	.align		4
.L_18:
        /*003c*/ 	.byte	0x04, 0x11
        /*003e*/ 	.short	(.L_20 - .L_19)
	.align		4
.L_19:
        /*0040*/ 	.word	index@($__internal_0_$__cuda_sm3x_div_rn_noftz_f32_slowpath)
        /*0044*/ 	.word	0x00000000


	//----- nvinfo : EIATTR_FRAME_SIZE
	.align		4
.L_20:
        /*0048*/ 	.byte	0x04, 0x11
        /*004a*/ 	.short	(.L_22 - .L_21)
	.align		4
.L_21:
        /*004c*/ 	.word	index@(_Z16latticeQCDWilsonP7ComplexS0_S0_)
        /*0050*/ 	.word	0x00000000


	//----- nvinfo : EIATTR_MIN_STACK_SIZE
	.align		4
.L_22:
        /*0054*/ 	.byte	0x04, 0x12
        /*0056*/ 	.short	(.L_24 - .L_23)
	.align		4
.L_23:
        /*0058*/ 	.word	index@(_Z16latticeQCDWilsonP7ComplexS0_S0_)
        /*005c*/ 	.word	0x00000000


	//----- nvinfo : EIATTR_MIN_STACK_SIZE
	.align		4
.L_24:
        /*0060*/ 	.byte	0x04, 0x12
        /*0062*/ 	.short	(.L_26 - .L_25)
	.align		4
.L_25:
        /*0064*/ 	.word	index@(_Z15initInputFieldsP17curandStateXORWOWP7ComplexS2_)
        /*0068*/ 	.word	0x00000000


	//----- nvinfo : EIATTR_MIN_STACK_SIZE
	.align		4
.L_26:
        /*006c*/ 	.byte	0x04, 0x12
        /*006e*/ 	.short	(.L_28 - .L_27)
	.align		4
.L_27:
        /*0070*/ 	.word	index@(_Z20setupRandomGeneratorP17curandStateXORWOW)
        /*0074*/ 	.word	0x00000000
.L_28:


//--------------------- .nv.compat                --------------------------
	.section	.nv.compat,"",@"SHT_CUDA_COMPAT_INFO"
	.align	4
        /*0000*/ 	.byte	0x02, 0x09, 0x00, 0x00, 0x02, 0x02, 0x01, 0x00, 0x02, 0x05, 0x05, 0x00, 0x03, 0x07, 0x01, 0x01
        /*0010*/ 	.byte	0x02, 0x03, 0x00, 0x00, 0x02, 0x06, 0x01, 0x00, 0x04, 0x0b, 0x08, 0x00, 0x01, 0x00, 0x00, 0x00
        /*0020*/ 	.byte	0x00, 0x00, 0x00, 0x00


//--------------------- .nv.info._Z16latticeQCDWilsonP7ComplexS0_S0_ --------------------------
	.section	.nv.info._Z16latticeQCDWilsonP7ComplexS0_S0_,"",@"SHT_CUDA_INFO"
	.sectionflags	@""
	.align	4


	//----- nvinfo : EIATTR_CUDA_API_VERSION
	.align		4
        /*0000*/ 	.byte	0x04, 0x37
        /*0002*/ 	.short	(.L_30 - .L_29)
.L_29:
        /*0004*/ 	.word	0x00000082


	//----- nvinfo : EIATTR_KPARAM_INFO
	.align		4
.L_30:
        /*0008*/ 	.byte	0x04, 0x17
        /*000a*/ 	.short	(.L_32 - .L_31)
.L_31:
        /*000c*/ 	.word	0x00000000
        /*0010*/ 	.short	0x0002
        /*0012*/ 	.short	0x0010
        /*0014*/ 	.byte	0x00, 0xf5, 0x21, 0x00


	//----- nvinfo : EIATTR_KPARAM_INFO
	.align		4
.L_32:
        /*0018*/ 	.byte	0x04, 0x17
        /*001a*/ 	.short	(.L_34 - .L_33)
.L_33:
        /*001c*/ 	.word	0x00000000
        /*0020*/ 	.short	0x0001
        /*0022*/ 	.short	0x0008
        /*0024*/ 	.byte	0x00, 0xf5, 0x21, 0x00


	//----- nvinfo : EIATTR_KPARAM_INFO
	.align		4
.L_34:
        /*0028*/ 	.byte	0x04, 0x17
        /*002a*/ 	.short	(.L_36 - .L_35)
.L_35:
        /*002c*/ 	.word	0x00000000
        /*0030*/ 	.short	0x0000
        /*0032*/ 	.short	0x0000
        /*0034*/ 	.byte	0x00, 0xf5, 0x21, 0x00


	//----- nvinfo : EIATTR_SPARSE_MMA_MASK
	.align		4
.L_36:
        /*0038*/ 	.byte	0x03, 0x50
        /*003a*/ 	.short	0x0000


	//----- nvinfo : EIATTR_MAXREG_COUNT
	.align		4
        /*003c*/ 	.byte	0x03, 0x1b
        /*003e*/ 	.short	0x00ff


	//----- nvinfo : EIATTR_MERCURY_ISA_VERSION
	.align		4
        /*0040*/ 	.byte	0x03, 0x5f
        /*0042*/ 	.short	0x0101


	//----- nvinfo : EIATTR_VRC_CTA_INIT_COUNT
	.align		4
        /*0044*/ 	.byte	0x02, 0x4a
	.zero		1
	.zero		1


	//----- nvinfo : EIATTR_EXIT_INSTR_OFFSETS
	.align		4
        /*0048*/ 	.byte	0x04, 0x1c
        /*004a*/ 	.short	(.L_38 - .L_37)


	//   ....[0]....
.L_37:
        /*004c*/ 	.word	0x000004e0


	//   ....[1]....
        /*0050*/ 	.word	0x00000840


	//   ....[2]....
        /*0054*/ 	.word	0x00000a10


	//----- nvinfo : EIATTR_CRS_STACK_SIZE
	.align		4
.L_38:
        /*0058*/ 	.byte	0x04, 0x1e
        /*005a*/ 	.short	(.L_40 - .L_39)
.L_39:
        /*005c*/ 	.word	0x00000000


	//----- nvinfo : EIATTR_CBANK_PARAM_SIZE
	.align		4
.L_40:
        /*0060*/ 	.byte	0x03, 0x19
        /*0062*/ 	.short	0x0018


	//----- nvinfo : EIATTR_PARAM_CBANK
	.align		4
        /*0064*/ 	.byte	0x04, 0x0a
        /*0066*/ 	.short	(.L_42 - .L_41)
	.align		4
.L_41:
        /*0068*/ 	.word	index@(.nv.constant0._Z16latticeQCDWilsonP7ComplexS0_S0_)
        /*006c*/ 	.short	0x0380
        /*006e*/ 	.short	0x0018


	//----- nvinfo : EIATTR_SW_WAR
	.align		4
.L_42:
        /*0070*/ 	.byte	0x04, 0x36
        /*0072*/ 	.short	(.L_44 - .L_43)
.L_43:
        /*0074*/ 	.word	0x00000008
.L_44:


//--------------------- .nv.info._Z15initInputFieldsP17curandStateXORWOWP7ComplexS2_ --------------------------
	.section	.nv.info._Z15initInputFieldsP17curandStateXORWOWP7ComplexS2_,"",@"SHT_CUDA_INFO"
	.sectionflags	@""
	.align	4


	//----- nvinfo : EIATTR_CUDA_API_VERSION
	.align		4
        /*0000*/ 	.byte	0x04, 0x37
        /*0002*/ 	.short	(.L_46 - .L_45)
.L_45:
        /*0004*/ 	.word	0x00000082


	//----- nvinfo : EIATTR_KPARAM_INFO
	.align		4
.L_46:
        /*0008*/ 	.byte	0x04, 0x17
        /*000a*/ 	.short	(.L_48 - .L_47)
.L_47:
        /*000c*/ 	.word	0x00000000
        /*0010*/ 	.short	0x0002
        /*0012*/ 	.short	0x0010
        /*0014*/ 	.byte	0x00, 0xf5, 0x21, 0x00


	//----- nvinfo : EIATTR_KPARAM_INFO
	.align		4
.L_48:
        /*0018*/ 	.byte	0x04, 0x17
        /*001a*/ 	.short	(.L_50 - .L_49)
.L_49:
        /*001c*/ 	.word	0x00000000
        /*0020*/ 	.short	0x0001
        /*0022*/ 	.short	0x0008
        /*0024*/ 	.byte	0x00, 0xf5, 0x21, 0x00


	//----- nvinfo : EIATTR_KPARAM_INFO
	.align		4
.L_50:
        /*0028*/ 	.byte	0x04, 0x17
        /*002a*/ 	.short	(.L_52 - .L_51)
.L_51:
        /*002c*/ 	.word	0x00000000
        /*0030*/ 	.short	0x0000
        /*0032*/ 	.short	0x0000
        /*0034*/ 	.byte	0x00, 0xf5, 0x21, 0x00


	//----- nvinfo : EIATTR_SPARSE_MMA_MASK
	.align		4
.L_52:
        /*0038*/ 	.byte	0x03, 0x50
        /*003a*/ 	.short	0x0000


	//----- nvinfo : EIATTR_MAXREG_COUNT
	.align		4
        /*003c*/ 	.byte	0x03, 0x1b
        /*003e*/ 	.short	0x00ff


	//----- nvinfo : EIATTR_MERCURY_ISA_VERSION
	.align		4
        /*0040*/ 	.byte	0x03, 0x5f
        /*0042*/ 	.short	0x0101


	//----- nvinfo : EIATTR_VRC_CTA_INIT_COUNT
	.align		4
        /*0044*/ 	.byte	0x02, 0x4a
	.zero		1
	.zero		1


	//----- nvinfo : EIATTR_EXIT_INSTR_OFFSETS
	.align		4
        /*0048*/ 	.byte	0x04, 0x1c
        /*004a*/ 	.short	(.L_54 - .L_53)


	//   ....[0]....
.L_53:
        /*004c*/ 	.word	0x00000490


	//----- nvinfo : EIATTR_CBANK_PARAM_SIZE
	.align		4
.L_54:
        /*0050*/ 	.byte	0x03, 0x19
        /*0052*/ 	.short	0x0018


	//----- nvinfo : EIATTR_PARAM_CBANK
	.align		4
        /*0054*/ 	.byte	0x04, 0x0a
        /*0056*/ 	.short	(.L_56 - .L_55)
	.align		4
.L_55:
        /*0058*/ 	.word	index@(.nv.constant0._Z15initInputFieldsP17curandStateXORWOWP7ComplexS2_)
        /*005c*/ 	.short	0x0380
        /*005e*/ 	.short	0x0018


	//----- nvinfo : EIATTR_SW_WAR
	.align		4
.L_56:
        /*0060*/ 	.byte	0x04, 0x36
        /*0062*/ 	.short	(.L_58 - .L_57)
.L_57:
        /*0064*/ 	.word	0x00000008
.L_58:


//--------------------- .nv.info._Z20setupRandomGeneratorP17curandStateXORWOW --------------------------
	.section	.nv.info._Z20setupRandomGeneratorP17curandStateXORWOW,"",@"SHT_CUDA_INFO"
	.sectionflags	@""
	.align	4


	//----- nvinfo : EIATTR_CUDA_API_VERSION
	.align		4
        /*0000*/ 	.byte	0x04, 0x37
        /*0002*/ 	.short	(.L_60 - .L_59)
.L_59:
        /*0004*/ 	.word	0x00000082


	//----- nvinfo : EIATTR_KPARAM_INFO
	.align		4
.L_60:
        /*0008*/ 	.byte	0x04, 0x17
        /*000a*/ 	.short	(.L_62 - .L_61)
.L_61:
        /*000c*/ 	.word	0x00000000
        /*0010*/ 	.short	0x0000
        /*0012*/ 	.short	0x0000
        /*0014*/ 	.byte	0x00, 0xf5, 0x21, 0x00


	//----- nvinfo : EIATTR_SPARSE_MMA_MASK
	.align		4
.L_62:
        /*0018*/ 	.byte	0x03, 0x50
        /*001a*/ 	.short	0x0000


	//----- nvinfo : EIATTR_MAXREG_COUNT
	.align		4
        /*001c*/ 	.byte	0x03, 0x1b
        /*001e*/ 	.short	0x00ff


	//----- nvinfo : EIATTR_MERCURY_ISA_VERSION
	.align		4
        /*0020*/ 	.byte	0x03, 0x5f
        /*0022*/ 	.short	0x0101


	//----- nvinfo : EIATTR_VRC_CTA_INIT_COUNT
	.align		4
        /*0024*/ 	.byte	0x02, 0x4a
	.zero		1
	.zero		1


	//----- nvinfo : EIATTR_EXIT_INSTR_OFFSETS
	.align		4
        /*0028*/ 	.byte	0x04, 0x1c
        /*002a*/ 	.short	(.L_64 - .L_63)


	//   ....[0]....
.L_63:
        /*002c*/ 	.word	0x00000e80


	//----- nvinfo : EIATTR_CRS_STACK_SIZE
	.align		4
.L_64:
        /*0030*/ 	.byte	0x04, 0x1e
        /*0032*/ 	.short	(.L_66 - .L_65)
.L_65:
        /*0034*/ 	.word	0x00000000


	//----- nvinfo : EIATTR_CBANK_PARAM_SIZE
	.align		4
.L_66:
        /*0038*/ 	.byte	0x03, 0x19
        /*003a*/ 	.short	0x0008


	//----- nvinfo : EIATTR_PARAM_CBANK
	.align		4
        /*003c*/ 	.byte	0x04, 0x0a
        /*003e*/ 	.short	(.L_68 - .L_67)
	.align		4
.L_67:
        /*0040*/ 	.word	index@(.nv.constant0._Z20setupRandomGeneratorP17curandStateXORWOW)
        /*0044*/ 	.short	0x0380
        /*0046*/ 	.short	0x0008


	//----- nvinfo : EIATTR_SW_WAR
	.align		4
.L_68:
        /*0048*/ 	.byte	0x04, 0x36
        /*004a*/ 	.short	(.L_70 - .L_69)
.L_69:
        /*004c*/ 	.word	0x00000008
.L_70:


//--------------------- .nv.callgraph             --------------------------
	.section	.nv.callgraph,"",@"SHT_CUDA_CALLGRAPH"
	.align	4
	.sectionentsize	8
	.align		4
        /*0000*/ 	.word	0x00000000
	.align		4
        /*0004*/ 	.word	0xffffffff
	.align		4
        /*0008*/ 	.word	0x00000000
	.align		4
        /*000c*/ 	.word	0xfffffffe
	.align		4
        /*0010*/ 	.word	0x00000000
	.align		4
        /*0014*/ 	.word	0xfffffffd
	.align		4
        /*0018*/ 	.word	0x00000000
	.align		4
        /*001c*/ 	.word	0xfffffffc


//--------------------- .nv.constant4             --------------------------
	.section	.nv.constant4,"a",@progbits
	.align	8
	.align		8
.nv.constant4:
        /*0000*/ 	.dword	precalc_xorwow_matrix
	.align		8
        /*0008*/ 	.dword	precalc_xorwow_offset_matrix
	.align		8
        /*0010*/ 	.dword	mrg32k3aM1
	.align		8
        /*0018*/ 	.dword	mrg32k3aM2
	.align		8
        /*0020*/ 	.dword	mrg32k3aM1SubSeq
	.align		8
        /*0028*/ 	.dword	mrg32k3aM2SubSeq
	.align		8
        /*0030*/ 	.dword	mrg32k3aM1Seq
	.align		8
        /*0038*/ 	.dword	mrg32k3aM2Seq


//--------------------- .nv.constant3             --------------------------
	.section	.nv.constant3,"a",@progbits
	.align	8
.nv.constant3:
	.type		__cr_lgamma_table,@object
	.size		__cr_lgamma_table,(.L_8 - __cr_lgamma_table)
__cr_lgamma_table:
        /*0000*/ 	.byte	0x00, 0x00, 0x00, 0x00, 0x00, 0x00, 0x00, 0x00, 0x00, 0x00, 0x00, 0x00, 0x00, 0x00, 0x00, 0x00
        /*0010*/ 	.byte	0xef, 0x39, 0xfa, 0xfe, 0x42, 0x2e, 0xe6, 0x3f, 0x02, 0x20, 0x2a, 0xfa, 0x0b, 0xab, 0xfc, 0x3f
        /*0020*/ 	.byte	0xf9, 0x2c, 0x92, 0x7c, 0xa7, 0x6c, 0x09, 0x40, 0xc9, 0x79, 0x44, 0x3c, 0x64, 0x26, 0x13, 0x40
        /*0030*/ 	.byte	0xca, 0x01, 0xcf, 0x3a, 0x27, 0x51, 0x1a, 0x40, 0x30, 0xcc, 0x2d, 0xf3, 0xe1, 0x0c, 0x21, 0x40
        /*0040*/ 	.byte	0x0d, 0xb7, 0xfc, 0x82, 0x8e, 0x35, 0x25, 0x40
.L_8:


//--------------------- .text._Z16latticeQCDWilsonP7ComplexS0_S0_ --------------------------
	.section	.text._Z16latticeQCDWilsonP7ComplexS0_S0_,"ax",@progbits
	.align	128
        .global         _Z16latticeQCDWilsonP7ComplexS0_S0_
        .type           _Z16latticeQCDWilsonP7ComplexS0_S0_,@function
        .size           _Z16latticeQCDWilsonP7ComplexS0_S0_,(.L_x_31 - _Z16latticeQCDWilsonP7ComplexS0_S0_)
        .other          _Z16latticeQCDWilsonP7ComplexS0_S0_,@"STO_CUDA_ENTRY STV_DEFAULT"
_Z16latticeQCDWilsonP7ComplexS0_S0_:
.text._Z16latticeQCDWilsonP7ComplexS0_S0_:
[----:B------:R-:W-:Y:S01]  /*0000*/  LDC R1, c[0x0][0x37c] ;  /* 0x0000df00ff017b82 */ /* 0x000fe20000000800 */
[----:B------:R-:W0:Y:S01]  /*0010*/  S2R R0, SR_TID.X ;  /* 0x0000000000007919 */ /* 0x000e220000002100 */
[----:B------:R-:W0:Y:S06]  /*0020*/  LDCU UR4, c[0x0][0x360] ;  /* 0x00006c00ff0477ac */ /* 0x000e2c0008000800 */
[----:B------:R-:W1:Y:S01]  /*0030*/  LDC.64 R14, c[0x0][0x388] ;  /* 0x0000e200ff0e7b82 */ /* 0x000e620000000a00 */
[----:B------:R-:W0:Y:S01]  /*0040*/  S2R R3, SR_CTAID.X ;  /* 0x0000000000037919 */ /* 0x000e220000002500 */
[----:B------:R-:W2:Y:S06]  /*0050*/  LDCU.64 UR6, c[0x0][0x358] ;  /* 0x00006b00ff0677ac */ /* 0x000eac0008000a00 */
[----:B------:R-:W3:Y:S01]  /*0060*/  LDC.64 R16, c[0x0][0x390] ;  /* 0x0000e400ff107b82 */ /* 0x000ee20000000a00 */
[----:B0-----:R-:W-:-:S05]  /*0070*/  IMAD R0, R3, UR4, R0 ;  /* 0x0000000403007c24 */ /* 0x001fca000f8e0200 */
[----:B------:R-:W-:-:S04]  /*0080*/  SHF.R.S32.HI R5, RZ, 0x1f, R0 ;  /* 0x0000001fff057819 */ /* 0x000fc80000011400 */
[CC--:B------:R-:W-:Y:S02]  /*0090*/  LEA.HI R4, R5.reuse, R0.reuse, RZ, 0x5 ;  /* 0x0000000005047211 */ /* 0x0c0fe400078f28ff */
[----:B------:R-:W-:Y:S02]  /*00a0*/  LEA.HI R2, R5, R0, RZ, 0xa ;  /* 0x0000000005027211 */ /* 0x000fe400078f50ff */
[----:B------:R-:W-:Y:S02]  /*00b0*/  SHF.R.S32.HI R6, RZ, 0x5, R4 ;  /* 0x00000005ff067819 */ /* 0x000fe40000011404 */
[----:B------:R-:W-:Y:S02]  /*00c0*/  SHF.R.S32.HI R8, RZ, 0xa, R2 ;  /* 0x0000000aff087819 */ /* 0x000fe40000011402 */
[----:B------:R-:W-:Y:S01]  /*00d0*/  LEA.HI R7, R6, R6, RZ, 0x5 ;  /* 0x0000000606077211 */ /* 0x000fe200078f28ff */
[----:B------:R-:W0:Y:S01]  /*00e0*/  LDC.64 R2, c[0x0][0x380] ;  /* 0x0000e000ff027b82 */ /* 0x000e220000000a00 */
[----:B------:R-:W-:-:S02]  /*00f0*/  LEA.HI R9, R8, R8, RZ, 0x5 ;  /* 0x0000000808097211 */ /* 0x000fc400078f28ff */
[----:B------:R-:W-:Y:S02]  /*0100*/  LOP3.LUT R7, R7, 0xffffffe0, RZ, 0xc0, !PT ;  /* 0xffffffe007077812 */ /* 0x000fe400078ec0ff */
[----:B------:R-:W-:Y:S02]  /*0110*/  LEA.HI R5, R5, R0, RZ, 0xf ;  /* 0x0000000005057211 */ /* 0x000fe400078f78ff */
[----:B------:R-:W-:Y:S02]  /*0120*/  IADD3 R7, PT, PT, R6, -R7, RZ ;  /* 0x8000000706077210 */ /* 0x000fe40007ffe0ff */
[----:B------:R-:W-:Y:S02]  /*0130*/  LOP3.LUT R9, R9, 0x7ffffe0, RZ, 0xc0, !PT ;  /* 0x07ffffe009097812 */ /* 0x000fe400078ec0ff */
[----:B------:R-:W-:Y:S02]  /*0140*/  SHF.R.S32.HI R6, RZ, 0xf, R5 ;  /* 0x0000000fff067819 */ /* 0x000fe40000011405 */
[----:B------:R-:W-:-:S02]  /*0150*/  LOP3.LUT R5, R4, 0xffffffe0, RZ, 0xc0, !PT ;  /* 0xffffffe004057812 */ /* 0x000fc400078ec0ff */
[----:B------:R-:W-:Y:S02]  /*0160*/  IADD3 R9, PT, PT, R8, -R9, RZ ;  /* 0x8000000908097210 */ /* 0x000fe40007ffe0ff */
[----:B------:R-:W-:Y:S01]  /*0170*/  LEA R6, R6, R7, 0xa ;  /* 0x0000000706067211 */ /* 0x000fe200078e50ff */
[----:B------:R-:W-:-:S03]  /*0180*/  IMAD.IADD R5, R0, 0x1, -R5 ;  /* 0x0000000100057824 */ /* 0x000fc600078e0a05 */
[----:B------:R-:W-:-:S04]  /*0190*/  LEA R6, R9, R6, 0x5 ;  /* 0x0000000609067211 */ /* 0x000fc800078e28ff */
[----:B------:R-:W-:-:S04]  /*01a0*/  LEA R5, R6, R5, 0x5 ;  /* 0x0000000506057211 */ /* 0x000fc800078e28ff */
[C---:B------:R-:W-:Y:S01]  /*01b0*/  SHF.L.U32 R7, R5.reuse, 0x2, RZ ;  /* 0x0000000205077819 */ /* 0x040fe200000006ff */
[----:B0-----:R-:W-:-:S04]  /*01c0*/  IMAD.WIDE R2, R5, 0x8, R2 ;  /* 0x0000000805027825 */ /* 0x001fc800078e0202 */
[----:B-1----:R-:W-:Y:S01]  /*01d0*/  IMAD.WIDE R14, R7, 0x8, R14 ;  /* 0x00000008070e7825 */ /* 0x002fe200078e020e */
[----:B--2---:R-:W2:Y:S04]  /*01e0*/  LDG.E R13, desc[UR6][R2.64+0x4] ;  /* 0x00000406020d7981 */ /* 0x004ea8000c1e1900 */
[----:B------:R-:W2:Y:S04]  /*01f0*/  LDG.E R0, desc[UR6][R14.64+0x4] ;  /* 0x000004060e007981 */ /* 0x000ea8000c1e1900 */
[----:B------:R-:W4:Y:S04]  /*0200*/  LDG.E R12, desc[UR6][R2.64] ;  /* 0x00000006020c7981 */ /* 0x000f28000c1e1900 */
[----:B------:R-:W4:Y:S01]  /*0210*/  LDG.E R18, desc[UR6][R14.64] ;  /* 0x000000060e127981 */ /* 0x000f22000c1e1900 */
[----:B---3--:R-:W-:-:S04]  /*0220*/  IMAD.WIDE R16, R5, 0x8, R16 ;  /* 0x0000000805107825 */ /* 0x008fc800078e0210 */
[-C--:B--2---:R-:W-:Y:S01]  /*0230*/  FMUL R19, R13, R0.reuse ;  /* 0x000000000d137220 */ /* 0x084fe20000400000 */
[----:B----4-:R-:W-:-:S03]  /*0240*/  FMUL R0, R12, R0 ;  /* 0x000000000c007220 */ /* 0x010fc60000400000 */
[-C--:B------:R-:W-:Y:S01]  /*0250*/  FFMA R19, R12, R18.reuse, -R19 ;  /* 0x000000120c137223 */ /* 0x080fe20000000813 */
[----:B------:R-:W-:-:S04]  /*0260*/  FFMA R18, R13, R18, R0 ;  /* 0x000000120d127223 */ /* 0x000fc80000000000 */
[----:B------:R0:W-:Y:S04]  /*0270*/  STG.E desc[UR6][R16.64], R19 ;  /* 0x0000001310007986 */ /* 0x0001e8000c101906 */
[----:B------:R0:W-:Y:S04]  /*0280*/  STG.E desc[UR6][R16.64+0x4], R18 ;  /* 0x0000041210007986 */ /* 0x0001e8000c101906 */
[----:B------:R0:W5:Y:S04]  /*0290*/  LDG.E R23, desc[UR6][R14.64] ;  /* 0x000000060e177981 */ /* 0x000168000c1e1900 */
[----:B------:R0:W5:Y:S01]  /*02a0*/  LDG.E R6, desc[UR6][R14.64+0x4] ;  /* 0x000004060e067981 */ /* 0x000162000c1e1900 */
[----:B------:R-:W-:Y:S01]  /*02b0*/  IMAD.MOV.U32 R4, RZ, RZ, R12 ;  /* 0x000000ffff047224 */ /* 0x000fe200078e000c */
[----:B------:R-:W-:Y:S01]  /*02c0*/  MOV R5, R13 ;  /* 0x0000000d00057202 */ /* 0x000fe20000000f00 */
[----:B------:R-:W-:-:S06]  /*02d0*/  UMOV UR4, URZ ;  /* 0x000000ff00047c82 */ /* 0x000fcc0008000000 */
.L_x_8:
[CC--:B-----5:R-:W-:Y:S01]  /*02e0*/  FMUL R20, R12.reuse, R6.reuse ;  /* 0x000000060c147220 */ /* 0x0e0fe20000400000 */
[C---:B------:R-:W-:Y:S01]  /*02f0*/  FMUL R3, R13.reuse, R6 ;  /* 0x000000060d037220 */ /* 0x040fe20000400000 */
[----:B------:R-:W-:Y:S01]  /*0300*/  UIADD3 UR4, UPT, UPT, UR4, 0x2, URZ ;  /* 0x0000000204047890 */ /* 0x000fe2000fffe0ff */
[----:B------:R-:W-:Y:S01]  /*0310*/  BSSY.RECONVERGENT B0, `(.L_x_0) ;  /* 0x0000013000007945 */ /* 0x000fe20003800200 */
[-C--:B------:R-:W-:Y:S01]  /*0320*/  FFMA R20, R13, R23.reuse, R20 ;  /* 0x000000170d147223 */ /* 0x080fe20000000014 */
[----:B------:R-:W-:Y:S01]  /*0330*/  FFMA R23, R12, R23, -R3 ;  /* 0x000000170c177223 */ /* 0x000fe20000000803 */
[----:B------:R-:W-:Y:S01]  /*0340*/  FMUL R3, R5, R5 ;  /* 0x0000000505037220 */ /* 0x000fe20000400000 */
[----:B------:R-:W-:Y:S01]  /*0350*/  UISETP.NE.AND UP0, UPT, UR4, 0x3e8, UPT ;  /* 0x000003e80400788c */ /* 0x000fe2000bf05270 */
[----:B------:R-:W-:Y:S02]  /*0360*/  FMUL R0, R20, R13 ;  /* 0x0000000d14007220 */ /* 0x000fe40000400000 */
[----:B------:R-:W-:-:S02]  /*0370*/  FFMA R3, R4, R4, R3 ;  /* 0x0000000404037223 */ /* 0x000fc40000000003 */
[----:B------:R-:W-:-:S04]  /*0380*/  FFMA R22, R23, R12, R0 ;  /* 0x0000000c17167223 */ /* 0x000fc80000000000 */
[----:B------:R-:W1:Y:S08]  /*0390*/  MUFU.RCP R0, R22 ;  /* 0x0000001600007308 */ /* 0x000e700000001000 */
[----:B------:R-:W2:Y:S01]  /*03a0*/  FCHK P0, R3, R22 ;  /* 0x0000001603007302 */ /* 0x000ea20000000000 */
[----:B-1----:R-:W-:-:S04]  /*03b0*/  FFMA R7, -R22, R0, 1 ;  /* 0x3f80000016077423 */ /* 0x002fc80000000100 */
[----:B------:R-:W-:-:S04]  /*03c0*/  FFMA R0, R0, R7, R0 ;  /* 0x0000000700007223 */ /* 0x000fc80000000000 */
[----:B------:R-:W-:-:S04]  /*03d0*/  FFMA R7, R3, R0, RZ ;  /* 0x0000000003077223 */ /* 0x000fc800000000ff */
[----:B------:R-:W-:-:S04]  /*03e0*/  FFMA R2, -R22, R7, R3 ;  /* 0x0000000716027223 */ /* 0x000fc80000000103 */
[----:B------:R-:W-:Y:S01]  /*03f0*/  FFMA R2, R0, R2, R7 ;  /* 0x0000000200027223 */ /* 0x000fe20000000007 */
[----:B--2---:R-:W-:Y:S06]  /*0400*/  @!P0 BRA `(.L_x_1) ;  /* 0x00000000000c8947 */ /* 0x004fec0003800000 */
[----:B------:R-:W-:Y:S02]  /*0410*/  MOV R27, R3 ;  /* 0x00000003001b7202 */ /* 0x000fe40000000f00 */
[----:B------:R-:W-:-:S07]  /*0420*/  MOV R8, 0x440 ;  /* 0x0000044000087802 */ /* 0x000fce0000000f00 */
[----:B0-----:R-:W-:Y:S05]  /*0430*/  CALL.REL.NOINC `($__internal_0_$__cuda_sm3x_div_rn_noftz_f32_slowpath) ;  /* 0x0000000400787944 */ /* 0x001fea0003c00000 */
.L_x_1:
[----:B------:R-:W-:Y:S05]  /*0440*/  BSYNC.RECONVERGENT B0 ;  /* 0x0000000000007941 */ /* 0x000fea0003800200 */
.L_x_0:
[-C--:B------:R-:W-:Y:S01]  /*0450*/  FFMA R6, -R20, R2.reuse, R5 ;  /* 0x0000000214067223 */ /* 0x080fe20000000105 */
[----:B------:R-:W-:Y:S01]  /*0460*/  FFMA R5, -R23, R2, R4 ;  /* 0x0000000217057223 */ /* 0x000fe20000000104 */
[C---:B------:R-:W-:Y:S01]  /*0470*/  FFMA R4, R2.reuse, R12, R19 ;  /* 0x0000000c02047223 */ /* 0x040fe20000000013 */
[----:B------:R-:W-:Y:S01]  /*0480*/  FFMA R21, R2, R13, R18 ;  /* 0x0000000d02157223 */ /* 0x000fe20000000012 */
[----:B------:R-:W-:-:S03]  /*0490*/  FMUL R0, R6, R6 ;  /* 0x0000000606007220 */ /* 0x000fc60000400000 */
[----:B------:R1:W-:Y:S01]  /*04a0*/  STG.E desc[UR6][R16.64], R4 ;  /* 0x0000000410007986 */ /* 0x0003e2000c101906 */
[----:B------:R-:W-:-:S03]  /*04b0*/  FFMA R0, R5, R5, R0 ;  /* 0x0000000505007223 */ /* 0x000fc60000000000 */
[----:B------:R1:W-:Y:S02]  /*04c0*/  STG.E desc[UR6][R16.64+0x4], R21 ;  /* 0x0000041510007986 */ /* 0x0003e4000c101906 */
[----:B------:R-:W-:-:S13]  /*04d0*/  FSETP.GEU.AND P0, PT, R0, 9.9999999747524270788e-07, PT ;  /* 0x358637bd0000780b */ /* 0x000fda0003f0e000 */
[----:B-1----:R-:W-:Y:S05]  /*04e0*/  @!P0 EXIT ;  /* 0x000000000000894d */ /* 0x002fea0003800000 */
[----:B0-----:R-:W2:Y:S04]  /*04f0*/  LDG.E R19, desc[UR6][R14.64+0x4] ;  /* 0x000004060e137981 */ /* 0x001ea8000c1e1900 */
[----:B------:R-:W3:Y:S01]  /*0500*/  LDG.E R18, desc[UR6][R14.64] ;  /* 0x000000060e127981 */ /* 0x000ee2000c1e1900 */
[----:B------:R-:W0:Y:S01]  /*0510*/  MUFU.RCP R8, R3 ;  /* 0x0000000300087308 */ /* 0x000e220000001000 */
[----:B------:R-:W-:Y:S01]  /*0520*/  BSSY.RECONVERGENT B0, `(.L_x_2) ;  /* 0x0000011000007945 */ /* 0x000fe20003800200 */
[-C--:B--2---:R-:W-:Y:S01]  /*0530*/  FMUL R7, R23, R19.reuse ;  /* 0x0000001317077220 */ /* 0x084fe20000400000 */
[----:B------:R-:W-:-:S03]  /*0540*/  FMUL R2, R20, R19 ;  /* 0x0000001314027220 */ /* 0x000fc60000400000 */
[-C--:B---3--:R-:W-:Y:S01]  /*0550*/  FFMA R7, R20, R18.reuse, -R7 ;  /* 0x0000001214077223 */ /* 0x088fe20000000807 */
[----:B------:R-:W-:-:S03]  /*0560*/  FFMA R2, R23, R18, R2 ;  /* 0x0000001217027223 */ /* 0x000fc60000000002 */
[----:B------:R-:W-:Y:S01]  /*0570*/  FMUL R27, R7, R7 ;  /* 0x00000007071b7220 */ /* 0x000fe20000400000 */
[----:B0-----:R-:W-:-:S03]  /*0580*/  FFMA R7, -R3, R8, 1 ;  /* 0x3f80000003077423 */ /* 0x001fc60000000108 */
[----:B------:R-:W-:Y:S01]  /*0590*/  FFMA R27, R2, R2, R27 ;  /* 0x00000002021b7223 */ /* 0x000fe2000000001b */
[----:B------:R-:W-:-:S03]  /*05a0*/  FFMA R8, R8, R7, R8 ;  /* 0x0000000708087223 */ /* 0x000fc60000000008 */
[----:B------:R-:W0:Y:S01]  /*05b0*/  FCHK P0, R27, R3 ;  /* 0x000000031b007302 */ /* 0x000e220000000000 */
[----:B------:R-:W-:-:S04]  /*05c0*/  FFMA R7, R27, R8, RZ ;  /* 0x000000081b077223 */ /* 0x000fc800000000ff */
[----:B------:R-:W-:-:S04]  /*05d0*/  FFMA R2, -R3, R7, R27 ;  /* 0x0000000703027223 */ /* 0x000fc8000000011b */
[----:B------:R-:W-:Y:S01]  /*05e0*/  FFMA R2, R8, R2, R7 ;  /* 0x0000000208027223 */ /* 0x000fe20000000007 */
[----:B0-----:R-:W-:Y:S06]  /*05f0*/  @!P0 BRA `(.L_x_3) ;  /* 0x00000000000c8947 */ /* 0x001fec0003800000 */
[----:B------:R-:W-:Y:S02]  /*0600*/  MOV R22, R3 ;  /* 0x0000000300167202 */ /* 0x000fe40000000f00 */
[----:B------:R-:W-:-:S07]  /*0610*/  MOV R8, 0x630 ;  /* 0x0000063000087802 */ /* 0x000fce0000000f00 */
[----:B------:R-:W-:Y:S05]  /*0620*/  CALL.REL.NOINC `($__internal_0_$__cuda_sm3x_div_rn_noftz_f32_slowpath) ;  /* 0x0000000000fc7944 */ /* 0x000fea0003c00000 */
.L_x_3:
[----:B------:R-:W-:Y:S05]  /*0630*/  BSYNC.RECONVERGENT B0 ;  /* 0x0000000000007941 */ /* 0x000fea0003800200 */
.L_x_2:
[C---:B------:R-:W-:Y:S01]  /*0640*/  FFMA R3, R2.reuse, R12, R5 ;  /* 0x0000000c02037223 */ /* 0x040fe20000000005 */
[----:B------:R-:W-:Y:S01]  /*0650*/  FFMA R20, R2, R13, R6 ;  /* 0x0000000d02147223 */ /* 0x000fe20000000006 */
[----:B------:R-:W-:Y:S02]  /*0660*/  BSSY.RECONVERGENT B0, `(.L_x_4) ;  /* 0x0000014000007945 */ /* 0x000fe40003800200 */
[C---:B------:R-:W-:Y:S01]  /*0670*/  FMUL R13, R19.reuse, R3 ;  /* 0x00000003130d7220 */ /* 0x040fe20000400000 */
[----:B------:R-:W-:-:S03]  /*0680*/  FMUL R2, R19, R20 ;  /* 0x0000001413027220 */ /* 0x000fc60000400000 */
[C---:B------:R-:W-:Y:S01]  /*0690*/  FFMA R13, R18.reuse, R20, R13 ;  /* 0x00000014120d7223 */ /* 0x040fe2000000000d */
[----:B------:R-:W-:-:S03]  /*06a0*/  FFMA R18, R18, R3, -R2 ;  /* 0x0000000312127223 */ /* 0x000fc60000000802 */
[----:B------:R-:W-:-:S04]  /*06b0*/  FMUL R2, R20, R13 ;  /* 0x0000000d14027220 */ /* 0x000fc80000400000 */
[----:B------:R-:W-:-:S04]  /*06c0*/  FFMA R9, R3, R18, R2 ;  /* 0x0000001203097223 */ /* 0x000fc80000000002 */
[----:B------:R-:W0:Y:S08]  /*06d0*/  MUFU.RCP R2, R9 ;  /* 0x0000000900027308 */ /* 0x000e300000001000 */
[----:B------:R-:W1:Y:S01]  /*06e0*/  FCHK P0, R0, R9 ;  /* 0x0000000900007302 */ /* 0x000e620000000000 */
[----:B0-----:R-:W-:-:S04]  /*06f0*/  FFMA R7, -R9, R2, 1 ;  /* 0x3f80000009077423 */ /* 0x001fc80000000102 */
[----:B------:R-:W-:-:S04]  /*0700*/  FFMA R7, R2, R7, R2 ;  /* 0x0000000702077223 */ /* 0x000fc80000000002 */
[----:B------:R-:W-:-:S04]  /*0710*/  FFMA R2, R0, R7, RZ ;  /* 0x0000000700027223 */ /* 0x000fc800000000ff */
[----:B------:R-:W-:-:S04]  /*0720*/  FFMA R8, -R9, R2, R0 ;  /* 0x0000000209087223 */ /* 0x000fc80000000100 */
[----:B------:R-:W-:Y:S01]  /*0730*/  FFMA R7, R7, R8, R2 ;  /* 0x0000000807077223 */ /* 0x000fe20000000002 */
[----:B-1----:R-:W-:Y:S06]  /*0740*/  @!P0 BRA `(.L_x_5) ;  /* 0x0000000000148947 */ /* 0x002fec0003800000 */
[----:B------:R-:W-:Y:S01]  /*0750*/  IMAD.MOV.U32 R22, RZ, RZ, R9 ;  /* 0x000000ffff167224 */ /* 0x000fe200078e0009 */
[----:B------:R-:W-:Y:S02]  /*0760*/  MOV R27, R0 ;  /* 0x00000000001b7202 */ /* 0x000fe40000000f00 */
[----:B------:R-:W-:-:S07]  /*0770*/  MOV R8, 0x790 ;  /* 0x0000079000087802 */ /* 0x000fce0000000f00 */
[----:B------:R-:W-:Y:S05]  /*0780*/  CALL.REL.NOINC `($__internal_0_$__cuda_sm3x_div_rn_noftz_f32_slowpath) ;  /* 0x0000000000a47944 */ /* 0x000fea0003c00000 */
[----:B------:R-:W-:-:S07]  /*0790*/  MOV R7, R2 ;  /* 0x0000000200077202 */ /* 0x000fce0000000f00 */
.L_x_5:
[----:B------:R-:W-:Y:S05]  /*07a0*/  BSYNC.RECONVERGENT B0 ;  /* 0x0000000000007941 */ /* 0x000fea0003800200 */
.L_x_4:
[-C--:B------:R-:W-:Y:S01]  /*07b0*/  FFMA R2, -R13, R7.reuse, R6 ;  /* 0x000000070d027223 */ /* 0x080fe20000000106 */
[-C--:B------:R-:W-:Y:S01]  /*07c0*/  FFMA R5, -R18, R7.reuse, R5 ;  /* 0x0000000712057223 */ /* 0x080fe20000000105 */
[-C--:B------:R-:W-:Y:S01]  /*07d0*/  FFMA R19, R3, R7.reuse, R4 ;  /* 0x0000000703137223 */ /* 0x080fe20000000004 */
[----:B------:R-:W-:Y:S01]  /*07e0*/  FFMA R7, R20, R7, R21 ;  /* 0x0000000714077223 */ /* 0x000fe20000000015 */
[----:B------:R-:W-:-:S03]  /*07f0*/  FMUL R6, R2, R2 ;  /* 0x0000000202067220 */ /* 0x000fc60000400000 */
[----:B------:R0:W-:Y:S01]  /*0800*/  STG.E desc[UR6][R16.64], R19 ;  /* 0x0000001310007986 */ /* 0x0001e2000c101906 */
[----:B------:R-:W-:-:S03]  /*0810*/  FFMA R6, R5, R5, R6 ;  /* 0x0000000505067223 */ /* 0x000fc60000000006 */
[----:B------:R0:W-:Y:S02]  /*0820*/  STG.E desc[UR6][R16.64+0x4], R7 ;  /* 0x0000040710007986 */ /* 0x0001e4000c101906 */
[----:B------:R-:W-:-:S13]  /*0830*/  FSETP.GEU.AND P0, PT, R6, 9.9999999747524270788e-07, PT ;  /* 0x358637bd0600780b */ /* 0x000fda0003f0e000 */
[----:B0-----:R-:W-:Y:S05]  /*0840*/  @!P0 EXIT ;  /* 0x000000000000894d */ /* 0x001fea0003800000 */
[----:B------:R-:W2:Y:S04]  /*0850*/  LDG.E R6, desc[UR6][R14.64+0x4] ;  /* 0x000004060e067981 */ /* 0x000ea8000c1e1900 */
[----:B------:R-:W3:Y:S01]  /*0860*/  LDG.E R23, desc[UR6][R14.64] ;  /* 0x000000060e177981 */ /* 0x000ee2000c1e1900 */
[----:B------:R-:W0:Y:S01]  /*0870*/  MUFU.RCP R11, R0 ;  /* 0x00000000000b7308 */ /* 0x000e220000001000 */
[----:B------:R-:W-:Y:S01]  /*0880*/  BSSY.RECONVERGENT B0, `(.L_x_6) ;  /* 0x0000015000007945 */ /* 0x000fe20003800200 */
[----:B0-----:R-:W-:-:S04]  /*0890*/  FFMA R8, -R0, R11, 1 ;  /* 0x3f80000000087423 */ /* 0x001fc8000000010b */
[----:B------:R-:W-:Y:S01]  /*08a0*/  FFMA R8, R11, R8, R11 ;  /* 0x000000080b087223 */ /* 0x000fe2000000000b */
[-C--:B--2---:R-:W-:Y:S01]  /*08b0*/  FMUL R4, R18, R6.reuse ;  /* 0x0000000612047220 */ /* 0x084fe20000400000 */
[----:B------:R-:W-:-:S03]  /*08c0*/  FMUL R9, R13, R6 ;  /* 0x000000060d097220 */ /* 0x000fc60000400000 */
[-C--:B---3--:R-:W-:Y:S01]  /*08d0*/  FFMA R4, R13, R23.reuse, -R4 ;  /* 0x000000170d047223 */ /* 0x088fe20000000804 */
[----:B------:R-:W-:Y:S01]  /*08e0*/  FFMA R9, R18, R23, R9 ;  /* 0x0000001712097223 */ /* 0x000fe20000000009 */
[----:B------:R-:W-:Y:S02]  /*08f0*/  MOV R18, R7 ;  /* 0x0000000700127202 */ /* 0x000fe40000000f00 */
[----:B------:R-:W-:-:S04]  /*0900*/  FMUL R4, R4, R4 ;  /* 0x0000000404047220 */ /* 0x000fc80000400000 */
[----:B------:R-:W-:-:S04]  /*0910*/  FFMA R27, R9, R9, R4 ;  /* 0x00000009091b7223 */ /* 0x000fc80000000004 */
[----:B------:R-:W0:Y:S01]  /*0920*/  FCHK P0, R27, R0 ;  /* 0x000000001b007302 */ /* 0x000e220000000000 */
[----:B------:R-:W-:-:S04]  /*0930*/  FFMA R9, R27, R8, RZ ;  /* 0x000000081b097223 */ /* 0x000fc800000000ff */
[----:B------:R-:W-:-:S04]  /*0940*/  FFMA R4, -R0, R9, R27 ;  /* 0x0000000900047223 */ /* 0x000fc8000000011b */
[----:B------:R-:W-:Y:S01]  /*0950*/  FFMA R8, R8, R4, R9 ;  /* 0x0000000408087223 */ /* 0x000fe20000000009 */
[----:B------:R-:W-:Y:S01]  /*0960*/  IMAD.MOV.U32 R4, RZ, RZ, R5 ;  /* 0x000000ffff047224 */ /* 0x000fe200078e0005 */
[----:B------:R-:W-:Y:S01]  /*0970*/  MOV R5, R2 ;  /* 0x0000000200057202 */ /* 0x000fe20000000f00 */
[----:B0-----:R-:W-:Y:S06]  /*0980*/  @!P0 BRA `(.L_x_7) ;  /* 0x0000000000108947 */ /* 0x001fec0003800000 */
[----:B------:R-:W-:Y:S02]  /*0990*/  MOV R22, R0 ;  /* 0x0000000000167202 */ /* 0x000fe40000000f00 */
[----:B------:R-:W-:-:S07]  /*09a0*/  MOV R8, 0x9c0 ;  /* 0x000009c000087802 */ /* 0x000fce0000000f00 */
[----:B------:R-:W-:Y:S05]  /*09b0*/  CALL.REL.NOINC `($__internal_0_$__cuda_sm3x_div_rn_noftz_f32_slowpath) ;  /* 0x0000000000187944 */ /* 0x000fea0003c00000 */
[----:B------:R-:W-:-:S07]  /*09c0*/  MOV R8, R2 ;  /* 0x0000000200087202 */ /* 0x000fce0000000f00 */
.L_x_7:
[----:B------:R-:W-:Y:S05]  /*09d0*/  BSYNC.RECONVERGENT B0 ;  /* 0x0000000000007941 */ /* 0x000fea0003800200 */
.L_x_6:
[-C--:B------:R-:W-:Y:S01]  /*09e0*/  FFMA R12, R3, R8.reuse, R4 ;  /* 0x00000008030c7223 */ /* 0x080fe20000000004 */
[----:B------:R-:W-:Y:S01]  /*09f0*/  FFMA R13, R20, R8, R5 ;  /* 0x00000008140d7223 */ /* 0x000fe20000000005 */
[----:B------:R-:W-:Y:S06]  /*0a00*/  BRA.U UP0, `(.L_x_8) ;  /* 0xfffffff900347547 */ /* 0x000fec000b83ffff */
[----:B------:R-:W-:Y:S05]  /*0a10*/  EXIT ;  /* 0x000000000000794d */ /* 0x000fea0003800000 */
        .weak           $__internal_0_$__cuda_sm3x_div_rn_noftz_f32_slowpath
        .type           $__internal_0_$__cuda_sm3x_div_rn_noftz_f32_slowpath,@function
        .size           $__internal_0_$__cuda_sm3x_div_rn_noftz_f32_slowpath,(.L_x_31 - $__internal_0_$__cuda_sm3x_div_rn_noftz_f32_slowpath)
$__internal_0_$__cuda_sm3x_div_rn_noftz_f32_slowpath:
[----:B------:R-:W-:Y:S01]  /*0a20*/  SHF.R.U32.HI R7, RZ, 0x17, R22 ;  /* 0x00000017ff077819 */ /* 0x000fe20000011616 */
[----:B------:R-:W-:Y:S01]  /*0a30*/  BSSY.RECONVERGENT B1, `(.L_x_9) ;  /* 0x0000062000017945 */ /* 0x000fe20003800200 */
[----:B------:R-:W-:Y:S02]  /*0a40*/  SHF.R.U32.HI R10, RZ, 0x17, R27 ;  /* 0x00000017ff0a7819 */ /* 0x000fe4000001161b */
[----:B------:R-:W-:Y:S02]  /*0a50*/  LOP3.LUT R7, R7, 0xff, RZ, 0xc0, !PT ;  /* 0x000000ff07077812 */ /* 0x000fe400078ec0ff */
[----:B------:R-:W-:-:S03]  /*0a60*/  LOP3.LUT R10, R10, 0xff, RZ, 0xc0, !PT ;  /* 0x000000ff0a0a7812 */ /* 0x000fc600078ec0ff */
[----:B------:R-:W-:Y:S01]  /*0a70*/  VIADD R2, R7, 0xffffffff ;  /* 0xffffffff07027836 */ /* 0x000fe20000000000 */
[----:B------:R-:W-:-:S04]  /*0a80*/  IADD3 R11, PT, PT, R10, -0x1, RZ ;  /* 0xffffffff0a0b7810 */ /* 0x000fc80007ffe0ff */
[----:B------:R-:W-:-:S04]  /*0a90*/  ISETP.GT.U32.AND P0, PT, R2, 0xfd, PT ;  /* 0x000000fd0200780c */ /* 0x000fc80003f04070 */
[----:B------:R-:W-:-:S13]  /*0aa0*/  ISETP.GT.U32.OR P0, PT, R11, 0xfd, P0 ;  /* 0x000000fd0b00780c */ /* 0x000fda0000704470 */
[----:B------:R-:W-:Y:S01]  /*0ab0*/  @!P0 MOV R9, RZ ;  /* 0x000000ff00098202 */ /* 0x000fe20000000f00 */
[----:B------:R-:W-:Y:S06]  /*0ac0*/  @!P0 BRA `(.L_x_10) ;  /* 0x00000000005c8947 */ /* 0x000fec0003800000 */
[----:B------:R-:W-:Y:S02]  /*0ad0*/  FSETP.GTU.FTZ.AND P0, PT, |R27|, +INF , PT ;  /* 0x7f8000001b00780b */ /* 0x000fe40003f1c200 */
[----:B------:R-:W-:-:S04]  /*0ae0*/  FSETP.GTU.FTZ.AND P1, PT, |R22|, +INF , PT ;  /* 0x7f8000001600780b */ /* 0x000fc80003f3c200 */
[----:B------:R-:W-:-:S13]  /*0af0*/  PLOP3.LUT P0, PT, P0, P1, PT, 0xf8, 0x8f ;  /* 0x00000000008f781c */ /* 0x000fda0000703f70 */
[----:B------:R-:W-:Y:S05]  /*0b00*/  @P0 BRA `(.L_x_11) ;  /* 0x00000004004c0947 */ /* 0x000fea0003800000 */
[----:B------:R-:W-:-:S13]  /*0b10*/  LOP3.LUT P0, RZ, R22, 0x7fffffff, R27, 0xc8, !PT ;  /* 0x7fffffff16ff7812 */ /* 0x000fda000780c81b */
[----:B------:R-:W-:Y:S05]  /*0b20*/  @!P0 BRA `(.L_x_12) ;  /* 0x00000004003c8947 */ /* 0x000fea0003800000 */
[C---:B------:R-:W-:Y:S02]  /*0b30*/  FSETP.NEU.FTZ.AND P2, PT, |R27|.reuse, +INF , PT ;  /* 0x7f8000001b00780b */ /* 0x040fe40003f5d200 */
[----:B------:R-:W-:Y:S02]  /*0b40*/  FSETP.NEU.FTZ.AND P1, PT, |R22|, +INF , PT ;  /* 0x7f8000001600780b */ /* 0x000fe40003f3d200 */
[----:B------:R-:W-:-:S11]  /*0b50*/  FSETP.NEU.FTZ.AND P0, PT, |R27|, +INF , PT ;  /* 0x7f8000001b00780b */ /* 0x000fd60003f1d200 */
[----:B------:R-:W-:Y:S05]  /*0b60*/  @!P1 BRA !P2, `(.L_x_12) ;  /* 0x00000004002c9947 */ /* 0x000fea0005000000 */
[----:B------:R-:W-:-:S04]  /*0b70*/  LOP3.LUT P2, RZ, R27, 0x7fffffff, RZ, 0xc0, !PT ;  /* 0x7fffffff1bff7812 */ /* 0x000fc8000784c0ff */
[----:B------:R-:W-:-:S13]  /*0b80*/  PLOP3.LUT P1, PT, P1, P2, PT, 0x2f, 0xf2 ;  /* 0x0000000000f2781c */ /* 0x000fda0000f24577 */
[----:B------:R-:W-:Y:S05]  /*0b90*/  @P1 BRA `(.L_x_13) ;  /* 0x0000000400181947 */ /* 0x000fea0003800000 */
[----:B------:R-:W-:-:S04]  /*0ba0*/  LOP3.LUT P1, RZ, R22, 0x7fffffff, RZ, 0xc0, !PT ;  /* 0x7fffffff16ff7812 */ /* 0x000fc8000782c0ff */
[----:B------:R-:W-:-:S13]  /*0bb0*/  PLOP3.LUT P0, PT, P0, P1, PT, 0x2f, 0xf2 ;  /* 0x0000000000f2781c */ /* 0x000fda0000702577 */
[----:B------:R-:W-:Y:S05]  /*0bc0*/  @P0 BRA `(.L_x_14) ;  /* 0x0000000400000947 */ /* 0x000fea0003800000 */
[----:B------:R-:W-:Y:S02]  /*0bd0*/  ISETP.GE.AND P0, PT, R11, RZ, PT ;  /* 0x000000ff0b00720c */ /* 0x000fe40003f06270 */
[----:B------:R-:W-:-:S11]  /*0be0*/  ISETP.GE.AND P1, PT, R2, RZ, PT ;  /* 0x000000ff0200720c */ /* 0x000fd60003f26270 */
[----:B------:R-:W-:Y:S01]  /*0bf0*/  @P0 MOV R9, RZ ;  /* 0x000000ff00090202 */ /* 0x000fe20000000f00 */
[----:B------:R-:W-:Y:S02]  /*0c00*/  @!P0 IMAD.MOV.U32 R9, RZ, RZ, -0x40 ;  /* 0xffffffc0ff098424 */ /* 0x000fe400078e00ff */
[----:B------:R-:W-:Y:S01]  /*0c10*/  @!P0 FFMA R27, R27, 1.84467440737095516160e+19, RZ ;  /* 0x5f8000001b1b8823 */ /* 0x000fe200000000ff */
[----:B------:R-:W-:Y:S02]  /*0c20*/  @!P1 FFMA R22, R22, 1.84467440737095516160e+19, RZ ;  /* 0x5f80000016169823 */ /* 0x000fe400000000ff */
[----:B------:R-:W-:-:S07]  /*0c30*/  @!P1 IADD3 R9, PT, PT, R9, 0x40, RZ ;  /* 0x0000004009099810 */ /* 0x000fce0007ffe0ff */
.L_x_10:
[----:B------:R-:W-:Y:S01]  /*0c40*/  LEA R11, R7, 0xc0800000, 0x17 ;  /* 0xc0800000070b7811 */ /* 0x000fe200078eb8ff */
[----:B------:R-:W-:Y:S01]  /*0c50*/  BSSY.RECONVERGENT B2, `(.L_x_15) ;  /* 0x0000036000027945 */ /* 0x000fe20003800200 */
[----:B------:R-:W-:Y:S02]  /*0c60*/  IADD3 R10, PT, PT, R10, -0x7f, RZ ;  /* 0xffffff810a0a7810 */ /* 0x000fe40007ffe0ff */
[----:B------:R-:W-:-:S03]  /*0c70*/  IADD3 R26, PT, PT, -R11, R22, RZ ;  /* 0x000000160b1a7210 */ /* 0x000fc60007ffe1ff */
[----:B------:R-:W-:Y:S01]  /*0c80*/  IMAD R2, R10, -0x800000, R27 ;  /* 0xff8000000a027824 */ /* 0x000fe200078e021b */
[----:B------:R-:W0:Y:S01]  /*0c90*/  MUFU.RCP R22, R26 ;  /* 0x0000001a00167308 */ /* 0x000e220000001000 */
[----:B------:R-:W-:Y:S01]  /*0ca0*/  FADD.FTZ R11, -R26, -RZ ;  /* 0x800000ff1a0b7221 */ /* 0x000fe20000010100 */
[----:B------:R-:W-:-:S05]  /*0cb0*/  IADD3 R10, PT, PT, R10, 0x7f, -R7 ;  /* 0x0000007f0a0a7810 */ /* 0x000fca0007ffe807 */
[----:B------:R-:W-:Y:S02]  /*0cc0*/  IMAD.IADD R9, R10, 0x1, R9 ;  /* 0x000000010a097824 */ /* 0x000fe400078e0209 */
[----:B0-----:R-:W-:-:S04]  /*0cd0*/  FFMA R25, R22, R11, 1 ;  /* 0x3f80000016197423 */ /* 0x001fc8000000000b */
[----:B------:R-:W-:-:S04]  /*0ce0*/  FFMA R25, R22, R25, R22 ;  /* 0x0000001916197223 */ /* 0x000fc80000000016 */
[----:B------:R-:W-:-:S04]  /*0cf0*/  FFMA R22, R2, R25, RZ ;  /* 0x0000001902167223 */ /* 0x000fc800000000ff */
[----:B------:R-:W-:-:S04]  /*0d00*/  FFMA R24, R11, R22, R2 ;  /* 0x000000160b187223 */ /* 0x000fc80000000002 */
[----:B------:R-:W-:-:S04]  /*0d10*/  FFMA R24, R25, R24, R22 ;  /* 0x0000001819187223 */ /* 0x000fc80000000016 */
[----:B------:R-:W-:-:S04]  /*0d20*/  FFMA R11, R11, R24, R2 ;  /* 0x000000180b0b7223 */ /* 0x000fc80000000002 */
[----:B------:R-:W-:-:S05]  /*0d30*/  FFMA R2, R25, R11, R24 ;  /* 0x0000000b19027223 */ /* 0x000fca0000000018 */
[----:B------:R-:W-:-:S04]  /*0d40*/  SHF.R.U32.HI R7, RZ, 0x17, R2 ;  /* 0x00000017ff077819 */ /* 0x000fc80000011602 */
[----:B------:R-:W-:-:S04]  /*0d50*/  LOP3.LUT R10, R7, 0xff, RZ, 0xc0, !PT ;  /* 0x000000ff070a7812 */ /* 0x000fc800078ec0ff */
[----:B------:R-:W-:-:S04]  /*0d60*/  IADD3 R7, PT, PT, R10, R9, RZ ;  /* 0x000000090a077210 */ /* 0x000fc80007ffe0ff */
[----:B------:R-:W-:-:S04]  /*0d70*/  IADD3 R10, PT, PT, R7, -0x1, RZ ;  /* 0xffffffff070a7810 */ /* 0x000fc80007ffe0ff */
[----:B------:R-:W-:-:S13]  /*0d80*/  ISETP.GE.U32.AND P0, PT, R10, 0xfe, PT ;  /* 0x000000fe0a00780c */ /* 0x000fda0003f06070 */
[----:B------:R-:W-:Y:S05]  /*0d90*/  @!P0 BRA `(.L_x_16) ;  /* 0x0000000000808947 */ /* 0x000fea0003800000 */
[----:B------:R-:W-:-:S13]  /*0da0*/  ISETP.GT.AND P0, PT, R7, 0xfe, PT ;  /* 0x000000fe0700780c */ /* 0x000fda0003f04270 */
[----:B------:R-:W-:Y:S05]  /*0db0*/  @P0 BRA `(.L_x_17) ;  /* 0x00000000006c0947 */ /* 0x000fea0003800000 */
[----:B------:R-:W-:-:S13]  /*0dc0*/  ISETP.GE.AND P0, PT, R7, 0x1, PT ;  /* 0x000000010700780c */ /* 0x000fda0003f06270 */
[----:B------:R-:W-:Y:S05]  /*0dd0*/  @P0 BRA `(.L_x_18) ;  /* 0x0000000000740947 */ /* 0x000fea0003800000 */
[----:B------:R-:W-:Y:S02]  /*0de0*/  ISETP.GE.AND P0, PT, R7, -0x18, PT ;  /* 0xffffffe80700780c */ /* 0x000fe40003f06270 */
[----:B------:R-:W-:-:S11]  /*0df0*/  LOP3.LUT R2, R2, 0x80000000, RZ, 0xc0, !PT ;  /* 0x8000000002027812 */ /* 0x000fd600078ec0ff */
[----:B------:R-:W-:Y:S05]  /*0e00*/  @!P0 BRA `(.L_x_18) ;  /* 0x0000000000688947 */ /* 0x000fea0003800000 */
[CCC-:B------:R-:W-:Y:S01]  /*0e10*/  FFMA.RZ R9, R25.reuse, R11.reuse, R24.reuse ;  /* 0x0000000b19097223 */ /* 0x1c0fe2000000c018 */
[CCC-:B------:R-:W-:Y:S01]  /*0e20*/  FFMA.RP R10, R25.reuse, R11.reuse, R24.reuse ;  /* 0x0000000b190a7223 */ /* 0x1c0fe20000008018 */
[----:B------:R-:W-:Y:S01]  /*0e30*/  FFMA.RM R25, R25, R11, R24 ;  /* 0x0000000b19197223 */ /* 0x000fe20000004018 */
[----:B------:R-:W-:Y:S02]  /*0e40*/  IADD3 R11, PT, PT, R7, 0x20, RZ ;  /* 0x00000020070b7810 */ /* 0x000fe40007ffe0ff */
[----:B------:R-:W-:Y:S02]  /*0e50*/  LOP3.LUT R9, R9, 0x7fffff, RZ, 0xc0, !PT ;  /* 0x007fffff09097812 */ /* 0x000fe400078ec0ff */
[----:B------:R-:W-:Y:S02]  /*0e60*/  ISETP.NE.AND P2, PT, R7, RZ, PT ;  /* 0x000000ff0700720c */ /* 0x000fe40003f45270 */
[----:B------:R-:W-:Y:S02]  /*0e70*/  LOP3.LUT R22, R9, 0x800000, RZ, 0xfc, !PT ;  /* 0x0080000009167812 */ /* 0x000fe400078efcff */
[----:B------:R-:W-:Y:S01]  /*0e80*/  ISETP.NE.AND P1, PT, R7, RZ, PT ;  /* 0x000000ff0700720c */ /* 0x000fe20003f25270 */
[----:B------:R-:W-:Y:S01]  /*0e90*/  IMAD.MOV R7, RZ, RZ, -R7 ;  /* 0x000000ffff077224 */ /* 0x000fe200078e0a07 */
[----:B------:R-:W-:-:S02]  /*0ea0*/  SHF.L.U32 R11, R22, R11, RZ ;  /* 0x0000000b160b7219 */ /* 0x000fc400000006ff */
[----:B------:R-:W-:Y:S02]  /*0eb0*/  FSETP.NEU.FTZ.AND P0, PT, R10, R25, PT ;  /* 0x000000190a00720b */ /* 0x000fe40003f1d000 */
[----:B------:R-:W-:Y:S02]  /*0ec0*/  SEL R7, R7, RZ, P2 ;  /* 0x000000ff07077207 */ /* 0x000fe40001000000 */
[----:B------:R-:W-:Y:S02]  /*0ed0*/  ISETP.NE.AND P1, PT, R11, RZ, P1 ;  /* 0x000000ff0b00720c */ /* 0x000fe40000f25270 */
[----:B------:R-:W-:Y:S02]  /*0ee0*/  SHF.R.U32.HI R22, RZ, R7, R22 ;  /* 0x00000007ff167219 */ /* 0x000fe40000011616 */
[----:B------:R-:W-:Y:S02]  /*0ef0*/  PLOP3.LUT P0, PT, P0, P1, PT, 0xf8, 0x8f ;  /* 0x00000000008f781c */ /* 0x000fe40000703f70 */
[----:B------:R-:W-:-:S02]  /*0f00*/  SHF.R.U32.HI R9, RZ, 0x1, R22 ;  /* 0x00000001ff097819 */ /* 0x000fc40000011616 */
[----:B------:R-:W-:-:S04]  /*0f10*/  SEL R10, RZ, 0x1, !P0 ;  /* 0x00000001ff0a7807 */ /* 0x000fc80004000000 */
[----:B------:R-:W-:-:S04]  /*0f20*/  LOP3.LUT R7, R10, 0x1, R9, 0xf8, !PT ;  /* 0x000000010a077812 */ /* 0x000fc800078ef809 */
[----:B------:R-:W-:-:S04]  /*0f30*/  LOP3.LUT R22, R7, R22, RZ, 0xc0, !PT ;  /* 0x0000001607167212 */ /* 0x000fc800078ec0ff */
[----:B------:R-:W-:-:S04]  /*0f40*/  IADD3 R9, PT, PT, R9, R22, RZ ;  /* 0x0000001609097210 */ /* 0x000fc80007ffe0ff */
[----:B------:R-:W-:Y:S01]  /*0f50*/  LOP3.LUT R2, R9, R2, RZ, 0xfc, !PT ;  /* 0x0000000209027212 */ /* 0x000fe200078efcff */
[----:B------:R-:W-:Y:S06]  /*0f60*/  BRA `(.L_x_18) ;  /* 0x0000000000107947 */ /* 0x000fec0003800000 */
.L_x_17:
[----:B------:R-:W-:-:S04]  /*0f70*/  LOP3.LUT R2, R2, 0x80000000, RZ, 0xc0, !PT ;  /* 0x8000000002027812 */ /* 0x000fc800078ec0ff */
[----:B------:R-:W-:Y:S01]  /*0f80*/  LOP3.LUT R2, R2, 0x7f800000, RZ, 0xfc, !PT ;  /* 0x7f80000002027812 */ /* 0x000fe200078efcff */
[----:B------:R-:W-:Y:S06]  /*0f90*/  BRA `(.L_x_18) ;  /* 0x0000000000047947 */ /* 0x000fec0003800000 */
.L_x_16:
[----:B------:R-:W-:-:S07]  /*0fa0*/  LEA R2, R9, R2, 0x17 ;  /* 0x0000000209027211 */ /* 0x000fce00078eb8ff */
.L_x_18:
[----:B------:R-:W-:Y:S05]  /*0fb0*/  BSYNC.RECONVERGENT B2 ;  /* 0x0000000000027941 */ /* 0x000fea0003800200 */
.L_x_15:
[----:B------:R-:W-:Y:S05]  /*0fc0*/  BRA `(.L_x_19) ;  /* 0x0000000000207947 */ /* 0x000fea0003800000 */
.L_x_14:
[----:B------:R-:W-:-:S04]  /*0fd0*/  LOP3.LUT R2, R22, 0x80000000, R27, 0x48, !PT ;  /* 0x8000000016027812 */ /* 0x000fc800078e481b */
[----:B------:R-:W-:Y:S01]  /*0fe0*/  LOP3.LUT R2, R2, 0x7f800000, RZ, 0xfc, !PT ;  /* 0x7f80000002027812 */ /* 0x000fe200078efcff */
[----:B------:R-:W-:Y:S06]  /*0ff0*/  BRA `(.L_x_19) ;  /* 0x0000000000147947 */ /* 0x000fec0003800000 */
.L_x_13:
[----:B------:R-:W-:Y:S01]  /*1000*/  LOP3.LUT R2, R22, 0x80000000, R27, 0x48, !PT ;  /* 0x8000000016027812 */ /* 0x000fe200078e481b */
[----:B------:R-:W-:Y:S06]  /*1010*/  BRA `(.L_x_19) ;  /* 0x00000000000c7947 */ /* 0x000fec0003800000 */
.L_x_12:
[----:B------:R-:W0:Y:S01]  /*1020*/  MUFU.RSQ R2, -QNAN ;  /* 0xffc0000000027908 */ /* 0x000e220000001400 */
[----:B------:R-:W-:Y:S05]  /*1030*/  BRA `(.L_x_19) ;  /* 0x0000000000047947 */ /* 0x000fea0003800000 */
.L_x_11:
[----:B------:R-:W-:-:S07]  /*1040*/  FADD.FTZ R2, R27, R22 ;  /* 0x000000161b027221 */ /* 0x000fce0000010000 */
.L_x_19:
[----:B------:R-:W-:Y:S05]  /*1050*/  BSYNC.RECONVERGENT B1 ;  /* 0x0000000000017941 */ /* 0x000fea0003800200 */
.L_x_9:
[----:B------:R-:W-:-:S04]  /*1060*/  HFMA2 R9, -RZ, RZ, 0, 0 ;  /* 0x00000000ff097431 */ /* 0x000fc800000001ff */
[----:B0-----:R-:W-:Y:S05]  /*1070*/  RET.REL.NODEC R8 `(_Z16latticeQCDWilsonP7ComplexS0_S0_) ;  /* 0xffffffec08e07950 */ /* 0x001fea0003c3ffff */
.L_x_20:
[----:B------:R-:W-:-:S00]  /*1080*/  BRA `(.L_x_20) ;  /* 0xfffffffc00fc7947 */ /* 0x000fc0000383ffff */
[----:B------:R-:W-:-:S00]  /*1090*/  NOP ;  /* 0x0000000000007918 */ /* 0x000fc00000000000 */
        /* <DEDUP_REMOVED lines=14> */
.L_x_31:


//--------------------- .text._Z15initInputFieldsP17curandStateXORWOWP7ComplexS2_ --------------------------
	.section	.text._Z15initInputFieldsP17curandStateXORWOWP7ComplexS2_,"ax",@progbits
	.align	128
        .global         _Z15initInputFieldsP17curandStateXORWOWP7ComplexS2_
        .type           _Z15initInputFieldsP17curandStateXORWOWP7ComplexS2_,@function
        .size           _Z15initInputFieldsP17curandStateXORWOWP7ComplexS2_,(.L_x_33 - _Z15initInputFieldsP17curandStateXORWOWP7ComplexS2_)
        .other          _Z15initInputFieldsP17curandStateXORWOWP7ComplexS2_,@"STO_CUDA_ENTRY STV_DEFAULT"
_Z15initInputFieldsP17curandStateXORWOWP7ComplexS2_:
.text._Z15initInputFieldsP17curandStateXORWOWP7ComplexS2_:
[----:B------:R-:W-:Y:S01]  /*0000*/  LDC R1, c[0x0][0x37c] ;  /* 0x0000df00ff017b82 */ /* 0x000fe20000000800 */
[----:B------:R-:W0:Y:S07]  /*0010*/  S2R R0, SR_TID.X ;  /* 0x0000000000007919 */ /* 0x000e2e0000002100 */
[----:B------:R-:W1:Y:S01]  /*0020*/  LDC.64 R2, c[0x0][0x380] ;  /* 0x0000e000ff027b82 */ /* 0x000e620000000a00 */
[----:B------:R-:W0:Y:S01]  /*0030*/  LDCU UR6, c[0x0][0x360] ;  /* 0x00006c00ff0677ac */ /* 0x000e220008000800 */
[----:B------:R-:W0:Y:S01]  /*0040*/  S2R R5, SR_CTAID.X ;  /* 0x0000000000057919 */ /* 0x000e220000002500 */
[----:B------:R-:W2:Y:S05]  /*0050*/  LDCU.64 UR4, c[0x0][0x358] ;  /* 0x00006b00ff0477ac */ /* 0x000eaa0008000a00 */
[----:B------:R-:W3:Y:S08]  /*0060*/  LDC.64 R18, c[0x0][0x388] ;  /* 0x0000e200ff127b82 */ /* 0x000ef00000000a00 */
[----:B------:R-:W4:Y:S01]  /*0070*/  LDC.64 R20, c[0x0][0x390] ;  /* 0x0000e400ff147b82 */ /* 0x000f220000000a00 */
[----:B0-----:R-:W-:-:S04]  /*0080*/  IMAD R0, R5, UR6, R0 ;  /* 0x0000000605007c24 */ /* 0x001fc8000f8e0200 */
[----:B-1----:R-:W-:-:S05]  /*0090*/  IMAD.WIDE R2, R0, 0x30, R2 ;  /* 0x0000003000027825 */ /* 0x002fca00078e0202 */
[----:B--2---:R-:W2:Y:S04]  /*00a0*/  LDG.E.64 R16, desc[UR4][R2.64] ;  /* 0x0000000402107981 */ /* 0x004ea8000c1e1b00 */
[----:B------:R-:W5:Y:S04]  /*00b0*/  LDG.E.64 R8, desc[UR4][R2.64+0x10] ;  /* 0x0000100402087981 */ /* 0x000f68000c1e1b00 */
[----:B------:R-:W5:Y:S04]  /*00c0*/  LDG.E.64 R10, desc[UR4][R2.64+0x8] ;  /* 0x00000804020a7981 */ /* 0x000f68000c1e1b00 */
[----:B------:R-:W5:Y:S04]  /*00d0*/  LDG.E.64 R6, desc[UR4][R2.64+0x18] ;  /* 0x0000180402067981 */ /* 0x000f68000c1e1b00 */
[----:B------:R-:W5:Y:S04]  /*00e0*/  LDG.E.64 R4, desc[UR4][R2.64+0x28] ;  /* 0x0000280402047981 */ /* 0x000f68000c1e1b00 */
[----:B------:R-:W5:Y:S01]  /*00f0*/  LDG.E R15, desc[UR4][R2.64+0x20] ;  /* 0x00002004020f7981 */ /* 0x000f62000c1e1900 */
[----:B---3--:R-:W-:-:S04]  /*0100*/  IMAD.WIDE R18, R0, 0x8, R18 ;  /* 0x0000000800127825 */ /* 0x008fc800078e0212 */
[----:B------:R-:W-:-:S04]  /*0110*/  IMAD.SHL.U32 R25, R0, 0x4, RZ ;  /* 0x0000000400197824 */ /* 0x000fc800078e00ff */
[----:B----4-:R-:W-:Y:S01]  /*0120*/  IMAD.WIDE R20, R25, 0x8, R20 ;  /* 0x0000000819147825 */ /* 0x010fe200078e0214 */
[----:B--2---:R-:W-:-:S04]  /*0130*/  SHF.R.U32.HI R12, RZ, 0x2, R17 ;  /* 0x00000002ff0c7819 */ /* 0x004fc80000011611 */
[----:B------:R-:W-:Y:S01]  /*0140*/  LOP3.LUT R12, R12, R17, RZ, 0x3c, !PT ;  /* 0x000000110c0c7212 */ /* 0x000fe200078e3cff */
[----:B-----5:R-:W-:Y:S01]  /*0150*/  IMAD.SHL.U32 R14, R9, 0x10, RZ ;  /* 0x00000010090e7824 */ /* 0x020fe200078e00ff */
[----:B------:R-:W-:-:S03]  /*0160*/  SHF.R.U32.HI R17, RZ, 0x2, R10 ;  /* 0x00000002ff117819 */ /* 0x000fc6000001160a */
[----:B------:R-:W-:Y:S01]  /*0170*/  IMAD.SHL.U32 R13, R12, 0x2, RZ ;  /* 0x000000020c0d7824 */ /* 0x000fe200078e00ff */
[----:B------:R-:W-:-:S04]  /*0180*/  LOP3.LUT R17, R17, R10, RZ, 0x3c, !PT ;  /* 0x0000000a11117212 */ /* 0x000fc800078e3cff */
[----:B------:R-:W-:Y:S02]  /*0190*/  LOP3.LUT R13, R9, R14, R13, 0x96, !PT ;  /* 0x0000000e090d7212 */ /* 0x000fe400078e960d */
[----:B------:R-:W-:Y:S02]  /*01a0*/  SHF.R.U32.HI R14, RZ, 0x2, R11 ;  /* 0x00000002ff0e7819 */ /* 0x000fe4000001160b */
[----:B------:R-:W-:Y:S01]  /*01b0*/  LOP3.LUT R10, R13, R12, RZ, 0x3c, !PT ;  /* 0x0000000c0d0a7212 */ /* 0x000fe200078e3cff */
[----:B------:R-:W-:Y:S01]  /*01c0*/  IMAD.SHL.U32 R13, R17, 0x2, RZ ;  /* 0x00000002110d7824 */ /* 0x000fe200078e00ff */
[----:B------:R-:W-:Y:S02]  /*01d0*/  LOP3.LUT R14, R14, R11, RZ, 0x3c, !PT ;  /* 0x0000000b0e0e7212 */ /* 0x000fe400078e3cff */
[----:B------:R-:W-:Y:S01]  /*01e0*/  IADD3 R0, PT, PT, R16, 0x587c5, R10 ;  /* 0x000587c510007810 */ /* 0x000fe20007ffe00a */
[----:B------:R-:W-:-:S05]  /*01f0*/  IMAD.SHL.U32 R12, R10, 0x10, RZ ;  /* 0x000000100a0c7824 */ /* 0x000fca00078e00ff */
[----:B------:R-:W-:Y:S01]  /*0200*/  LOP3.LUT R13, R17, R13, R12, 0x96, !PT ;  /* 0x0000000d110d7212 */ /* 0x000fe200078e960c */
[----:B------:R-:W-:Y:S01]  /*0210*/  IMAD.SHL.U32 R12, R14, 0x2, RZ ;  /* 0x000000020e0c7824 */ /* 0x000fe200078e00ff */
[----:B------:R-:W-:Y:S02]  /*0220*/  I2FP.F32.U32 R17, R0 ;  /* 0x0000000000117245 */ /* 0x000fe40000201000 */
[----:B------:R-:W-:-:S04]  /*0230*/  LOP3.LUT R11, R13, R10, RZ, 0x3c, !PT ;  /* 0x0000000a0d0b7212 */ /* 0x000fc800078e3cff */
[----:B------:R-:W-:Y:S01]  /*0240*/  IADD3 R22, PT, PT, R16, 0xb0f8a, R11 ;  /* 0x000b0f8a10167810 */ /* 0x000fe20007ffe00b */
[----:B------:R-:W-:-:S03]  /*0250*/  IMAD.SHL.U32 R13, R11, 0x10, RZ ;  /* 0x000000100b0d7824 */ /* 0x000fc600078e00ff */
[----:B------:R-:W-:Y:S02]  /*0260*/  I2FP.F32.U32 R23, R22 ;  /* 0x0000001600177245 */ /* 0x000fe40000201000 */
[----:B------:R-:W-:Y:S02]  /*0270*/  LOP3.LUT R12, R14, R12, R13, 0x96, !PT ;  /* 0x0000000c0e0c7212 */ /* 0x000fe400078e960d */
[----:B------:R-:W-:Y:S02]  /*0280*/  SHF.R.U32.HI R13, RZ, 0x2, R8 ;  /* 0x00000002ff0d7819 */ /* 0x000fe40000011608 */
[----:B------:R-:W-:Y:S02]  /*0290*/  LOP3.LUT R12, R12, R11, RZ, 0x3c, !PT ;  /* 0x0000000b0c0c7212 */ /* 0x000fe400078e3cff */
[----:B------:R-:W-:Y:S02]  /*02a0*/  LOP3.LUT R13, R13, R8, RZ, 0x3c, !PT ;  /* 0x000000080d0d7212 */ /* 0x000fe400078e3cff */
[----:B------:R-:W-:Y:S01]  /*02b0*/  IADD3 R24, PT, PT, R16, 0x10974f, R12 ;  /* 0x0010974f10187810 */ /* 0x000fe20007ffe00c */
[----:B------:R-:W-:-:S02]  /*02c0*/  IMAD.SHL.U32 R8, R12, 0x10, RZ ;  /* 0x000000100c087824 */ /* 0x000fc400078e00ff */
[----:B------:R-:W-:Y:S01]  /*02d0*/  IMAD.SHL.U32 R14, R13, 0x2, RZ ;  /* 0x000000020d0e7824 */ /* 0x000fe200078e00ff */
[----:B------:R-:W-:-:S04]  /*02e0*/  I2FP.F32.U32 R27, R24 ;  /* 0x00000018001b7245 */ /* 0x000fc80000201000 */
[----:B------:R-:W-:Y:S01]  /*02f0*/  LOP3.LUT R13, R13, R14, R8, 0x96, !PT ;  /* 0x0000000e0d0d7212 */ /* 0x000fe200078e9608 */
[----:B------:R-:W-:Y:S02]  /*0300*/  VIADD R8, R16, 0x161f14 ;  /* 0x00161f1410087836 */ /* 0x000fe40000000000 */
[----:B------:R-:W-:Y:S01]  /*0310*/  IMAD.MOV.U32 R14, RZ, RZ, 0x2f800000 ;  /* 0x2f800000ff0e7424 */ /* 0x000fe200078e00ff */
[----:B------:R-:W-:-:S03]  /*0320*/  LOP3.LUT R13, R13, R12, RZ, 0x3c, !PT ;  /* 0x0000000c0d0d7212 */ /* 0x000fc600078e3cff */
[-C--:B------:R-:W-:Y:S01]  /*0330*/  FFMA R17, R17, R14.reuse, 1.1641532182693481445e-10 ;  /* 0x2f00000011117423 */ /* 0x080fe2000000000e */
[-C--:B------:R-:W-:Y:S01]  /*0340*/  FFMA R23, R23, R14.reuse, 1.1641532182693481445e-10 ;  /* 0x2f00000017177423 */ /* 0x080fe2000000000e */
[----:B------:R-:W-:Y:S02]  /*0350*/  IMAD.IADD R0, R13, 0x1, R8 ;  /* 0x000000010d007824 */ /* 0x000fe400078e0208 */
[----:B------:R-:W-:Y:S01]  /*0360*/  FFMA R27, R27, R14, 1.1641532182693481445e-10 ;  /* 0x2f0000001b1b7423 */ /* 0x000fe2000000000e */
[----:B------:R-:W-:Y:S02]  /*0370*/  STG.E desc[UR4][R18.64], R17 ;  /* 0x0000001112007986 */ /* 0x000fe4000c101904 */
[----:B------:R-:W-:Y:S02]  /*0380*/  I2FP.F32.U32 R25, R0 ;  /* 0x0000000000197245 */ /* 0x000fe40000201000 */
[----:B------:R-:W-:Y:S03]  /*0390*/  STG.E desc[UR4][R18.64+0x4], R23 ;  /* 0x0000041712007986 */ /* 0x000fe6000c101904 */
[----:B------:R-:W-:Y:S01]  /*03a0*/  FFMA R25, R25, R14, 1.1641532182693481445e-10 ;  /* 0x2f00000019197423 */ /* 0x000fe2000000000e */
[----:B------:R-:W-:Y:S04]  /*03b0*/  STG.E desc[UR4][R20.64], R27 ;  /* 0x0000001b14007986 */ /* 0x000fe8000c101904 */
[----:B------:R-:W-:Y:S04]  /*03c0*/  STG.E desc[UR4][R20.64+0x8], R27 ;  /* 0x0000081b14007986 */ /* 0x000fe8000c101904 */
[----:B------:R-:W-:Y:S04]  /*03d0*/  STG.E desc[UR4][R20.64+0x10], R27 ;  /* 0x0000101b14007986 */ /* 0x000fe8000c101904 */
[----:B------:R-:W-:Y:S04]  /*03e0*/  STG.E desc[UR4][R20.64+0x18], R27 ;  /* 0x0000181b14007986 */ /* 0x000fe8000c101904 */
[----:B------:R-:W-:Y:S04]  /*03f0*/  STG.E desc[UR4][R20.64+0x4], R25 ;  /* 0x0000041914007986 */ /* 0x000fe8000c101904 */
[----:B------:R-:W-:Y:S04]  /*0400*/  STG.E desc[UR4][R20.64+0xc], R25 ;  /* 0x00000c1914007986 */ /* 0x000fe8000c101904 */
[----:B------:R-:W-:Y:S04]  /*0410*/  STG.E desc[UR4][R20.64+0x14], R25 ;  /* 0x0000141914007986 */ /* 0x000fe8000c101904 */
[----:B------:R-:W-:Y:S04]  /*0420*/  STG.E desc[UR4][R20.64+0x1c], R25 ;  /* 0x00001c1914007986 */ /* 0x000fe8000c101904 */
[----:B------:R-:W-:Y:S04]  /*0430*/  STG.E.64 desc[UR4][R2.64], R8 ;  /* 0x0000000802007986 */ /* 0x000fe8000c101b04 */
[----:B------:R-:W-:Y:S04]  /*0440*/  STG.E.64 desc[UR4][R2.64+0x8], R10 ;  /* 0x0000080a02007986 */ /* 0x000fe8000c101b04 */
[----:B------:R-:W-:Y:S04]  /*0450*/  STG.E.64 desc[UR4][R2.64+0x10], R12 ;  /* 0x0000100c02007986 */ /* 0x000fe8000c101b04 */
[----:B------:R-:W-:Y:S04]  /*0460*/  STG.E.64 desc[UR4][R2.64+0x18], R6 ;  /* 0x0000180602007986 */ /* 0x000fe8000c101b04 */
[----:B------:R-:W-:Y:S04]  /*0470*/  STG.E.64 desc[UR4][R2.64+0x28], R4 ;  /* 0x0000280402007986 */ /* 0x000fe8000c101b04 */
[----:B------:R-:W-:Y:S01]  /*0480*/  STG.E desc[UR4][R2.64+0x20], R15 ;  /* 0x0000200f02007986 */ /* 0x000fe2000c101904 */
[----:B------:R-:W-:Y:S05]  /*0490*/  EXIT ;  /* 0x000000000000794d */ /* 0x000fea0003800000 */
.L_x_21:
        /* <DEDUP_REMOVED lines=14> */
.L_x_33:


//--------------------- .text._Z20setupRandomGeneratorP17curandStateXORWOW --------------------------
	.section	.text._Z20setupRandomGeneratorP17curandStateXORWOW,"ax",@progbits
	.align	128
        .global         _Z20setupRandomGeneratorP17curandStateXORWOW
        .type           _Z20setupRandomGeneratorP17curandStateXORWOW,@function
        .size           _Z20setupRandomGeneratorP17curandStateXORWOW,(.L_x_34 - _Z20setupRandomGeneratorP17curandStateXORWOW)
        .other          _Z20setupRandomGeneratorP17curandStateXORWOW,@"STO_CUDA_ENTRY STV_DEFAULT"
_Z20setupRandomGeneratorP17curandStateXORWOW:
.text._Z20setupRandomGeneratorP17curandStateXORWOW:
[----:B------:R-:W-:Y:S01]  /*0000*/  LDC R1, c[0x0][0x37c] ;  /* 0x0000df00ff017b82 */ /* 0x000fe20000000800 */
[----:B------:R-:W0:Y:S07]  /*0010*/  S2R R13, SR_TID.X ;  /* 0x00000000000d7919 */ /* 0x000e2e0000002100 */
[----:B------:R-:W1:Y:S01]  /*0020*/  LDC.64 R6, c[0x0][0x380] ;  /* 0x0000e000ff067b82 */ /* 0x000e620000000a00 */
[----:B------:R-:W0:Y:S01]  /*0030*/  LDCU UR6, c[0x0][0x360] ;  /* 0x00006c00ff0677ac */ /* 0x000e220008000800 */
[----:B------:R-:W-:Y:S01]  /*0040*/  IMAD.MOV.U32 R2, RZ, RZ, 0x3198c20f ;  /* 0x3198c20fff027424 */ /* 0x000fe200078e00ff */
[----:B------:R-:W0:Y:S01]  /*0050*/  S2R R0, SR_CTAID.X ;  /* 0x0000000000007919 */ /* 0x000e220000002500 */
[----:B------:R-:W-:Y:S01]  /*0060*/  IMAD.MOV.U32 R3, RZ, RZ, 0x5efdb30c ;  /* 0x5efdb30cff037424 */ /* 0x000fe200078e00ff */
[----:B------:R-:W2:Y:S01]  /*0070*/  LDCU.64 UR4, c[0x0][0x358] ;  /* 0x00006b00ff0477ac */ /* 0x000ea20008000a00 */
[----:B------:R-:W-:Y:S01]  /*0080*/  IMAD.MOV.U32 R4, RZ, RZ, 0x423bb012 ;  /* 0x423bb012ff047424 */ /* 0x000fe200078e00ff */
[----:B------:R-:W-:Y:S01]  /*0090*/  BSSY.RECONVERGENT B0, `(.L_x_22) ;  /* 0x00000db000007945 */ /* 0x000fe20003800200 */
[----:B------:R-:W-:-:S02]  /*00a0*/  IMAD.MOV.U32 R5, RZ, RZ, -0x75bd8fc ;  /* 0xf8a42704ff057424 */ /* 0x000fc400078e00ff */
[----:B------:R-:W-:Y:S02]  /*00b0*/  IMAD.MOV.U32 R8, RZ, RZ, -0x23270784 ;  /* 0xdcd8f87cff087424 */ /* 0x000fe400078e00ff */
[----:B------:R-:W-:Y:S02]  /*00c0*/  IMAD.MOV.U32 R9, RZ, RZ, 0x57fa2510 ;  /* 0x57fa2510ff097424 */ /* 0x000fe400078e00ff */
[----:B0-----:R-:W-:-:S04]  /*00d0*/  IMAD R13, R0, UR6, R13 ;  /* 0x00000006000d7c24 */ /* 0x001fc8000f8e020d */
[C---:B-1----:R-:W-:Y:S01]  /*00e0*/  IMAD.WIDE R6, R13.reuse, 0x30, R6 ;  /* 0x000000300d067825 */ /* 0x042fe200078e0206 */
[----:B------:R-:W-:-:S04]  /*00f0*/  ISETP.NE.AND P0, PT, R13, RZ, PT ;  /* 0x000000ff0d00720c */ /* 0x000fc80003f05270 */
[----:B--2---:R0:W-:Y:S04]  /*0100*/  STG.E.64 desc[UR4][R6.64], R2 ;  /* 0x0000000206007986 */ /* 0x0041e8000c101b04 */
[----:B------:R0:W-:Y:S04]  /*0110*/  STG.E.64 desc[UR4][R6.64+0x8], R4 ;  /* 0x0000080406007986 */ /* 0x0001e8000c101b04 */
[----:B------:R0:W-:Y:S01]  /*0120*/  STG.E.64 desc[UR4][R6.64+0x10], R8 ;  /* 0x0000100806007986 */ /* 0x0001e2000c101b04 */
[----:B------:R-:W-:Y:S05]  /*0130*/  @!P0 BRA `(.L_x_23) ;  /* 0x0000000c00408947 */ /* 0x000fea0003800000 */
[----:B------:R-:W-:Y:S01]  /*0140*/  SHF.R.S32.HI R0, RZ, 0x1f, R13 ;  /* 0x0000001fff007819 */ /* 0x000fe2000001140d */
[----:B------:R-:W-:-:S07]  /*0150*/  IMAD.MOV.U32 R12, RZ, RZ, RZ ;  /* 0x000000ffff0c7224 */ /* 0x000fce00078e00ff */
.L_x_29:
[----:B0-----:R-:W-:Y:S01]  /*0160*/  LOP3.LUT R2, R13, 0x3, RZ, 0xc0, !PT ;  /* 0x000000030d027812 */ /* 0x001fe200078ec0ff */
[----:B------:R-:W-:Y:S03]  /*0170*/  BSSY.RECONVERGENT B1, `(.L_x_24) ;  /* 0x00000c6000017945 */ /* 0x000fe60003800200 */
[----:B------:R-:W-:-:S04]  /*0180*/  ISETP.NE.U32.AND P0, PT, R2, RZ, PT ;  /* 0x000000ff0200720c */ /* 0x000fc80003f05070 */
[----:B------:R-:W-:-:S13]  /*0190*/  ISETP.NE.AND.EX P0, PT, RZ, RZ, PT, P0 ;  /* 0x000000ffff00720c */ /* 0x000fda0003f05300 */
[----:B------:R-:W-:Y:S05]  /*01a0*/  @!P0 BRA `(.L_x_25) ;  /* 0x0000000c00088947 */ /* 0x000fea0003800000 */
[----:B------:R-:W0:Y:S01]  /*01b0*/  LDC.64 R8, c[0x4][RZ] ;  /* 0x01000000ff087b82 */ /* 0x000e220000000a00 */
[----:B------:R-:W-:Y:S02]  /*01c0*/  IMAD.MOV.U32 R14, RZ, RZ, RZ ;  /* 0x000000ffff0e7224 */ /* 0x000fe400078e00ff */
[----:B0-----:R-:W-:-:S07]  /*01d0*/  IMAD.WIDE.U32 R8, R12, 0xc80, R8 ;  /* 0x00000c800c087825 */ /* 0x001fce00078e0008 */
.L_x_28:
[----:B0-----:R-:W-:Y:S01]  /*01e0*/  IMAD.MOV.U32 R15, RZ, RZ, RZ ;  /* 0x000000ffff0f7224 */ /* 0x001fe200078e00ff */
[----:B------:R-:W-:Y:S01]  /*01f0*/  CS2R R2, SRZ ;  /* 0x0000000000027805 */ /* 0x000fe2000001ff00 */
[----:B------:R-:W-:Y:S01]  /*0200*/  IMAD.MOV.U32 R17, RZ, RZ, RZ ;  /* 0x000000ffff117224 */ /* 0x000fe200078e00ff */
[----:B------:R-:W-:-:S07]  /*0210*/  CS2R R4, SRZ ;  /* 0x0000000000047805 */ /* 0x000fce000001ff00 */
.L_x_27:
[----:B------:R-:W-:-:S05]  /*0220*/  IMAD.WIDE.U32 R10, R17, 0x4, R6 ;  /* 0x00000004110a7825 */ /* 0x000fca00078e0006 */
[----:B------:R0:W5:Y:S01]  /*0230*/  LDG.E R16, desc[UR4][R10.64+0x4] ;  /* 0x000004040a107981 */ /* 0x000162000c1e1900 */
[----:B------:R-:W-:-:S07]  /*0240*/  IMAD.MOV.U32 R19, RZ, RZ, RZ ;  /* 0x000000ffff137224 */ /* 0x000fce00078e00ff */
.L_x_26:
[----:B-----5:R-:W-:Y:S01]  /*0250*/  SHF.R.U32.HI R24, RZ, R19, R16 ;  /* 0x00000013ff187219 */ /* 0x020fe20000011610 */
[----:B0-----:R-:W-:-:S03]  /*0260*/  IMAD.SHL.U32 R10, R17, 0x20, RZ ;  /* 0x00000020110a7824 */ /* 0x001fc600078e00ff */
[----:B------:R-:W-:Y:S01]  /*0270*/  LOP3.LUT R11, R24, 0x1, RZ, 0xc0, !PT ;  /* 0x00000001180b7812 */ /* 0x000fe200078ec0ff */
[----:B------:R-:W-:-:S03]  /*0280*/  IMAD.IADD R10, R10, 0x1, R19 ;  /* 0x000000010a0a7824 */ /* 0x000fc600078e0213 */
[----:B------:R-:W-:Y:S01]  /*0290*/  ISETP.NE.U32.AND P0, PT, R11, 0x1, PT ;  /* 0x000000010b00780c */ /* 0x000fe20003f05070 */
[----:B------:R-:W-:-:S03]  /*02a0*/  IMAD R11, R10, 0x5, RZ ;  /* 0x000000050a0b7824 */ /* 0x000fc600078e02ff */
[----:B------:R-:W-:Y:S01]  /*02b0*/  R2P PR, R24, 0x7e ;  /* 0x0000007e18007804 */ /* 0x000fe20000000000 */
[----:B------:R-:W-:-:S08]  /*02c0*/  IMAD.WIDE.U32 R10, R11, 0x4, R8 ;  /* 0x000000040b0a7825 */ /* 0x000fd000078e0008 */
[----:B------:R-:W2:Y:S04]  /*02d0*/  @!P0 LDG.E R18, desc[UR4][R10.64] ;  /* 0x000000040a128981 */ /* 0x000ea8000c1e1900 */
[----:B------:R-:W3:Y:S04]  /*02e0*/  @!P0 LDG.E R20, desc[UR4][R10.64+0x10] ;  /* 0x000010040a148981 */ /* 0x000ee8000c1e1900 */
[----:B------:R-:W4:Y:S04]  /*02f0*/  @P1 LDG.E R22, desc[UR4][R10.64+0x14] ;  /* 0x000014040a161981 */ /* 0x000f28000c1e1900 */
[----:B------:R-:W4:Y:S04]  /*0300*/  @P2 LDG.E R26, desc[UR4][R10.64+0x28] ;  /* 0x000028040a1a2981 */ /* 0x000f28000c1e1900 */
[----:B------:R-:W4:Y:S04]  /*0310*/  @!P0 LDG.E R21, desc[UR4][R10.64+0x4] ;  /* 0x000004040a158981 */ /* 0x000f28000c1e1900 */
[----:B------:R-:W4:Y:S04]  /*0320*/  @!P0 LDG.E R23, desc[UR4][R10.64+0xc] ;  /* 0x00000c040a178981 */ /* 0x000f28000c1e1900 */
[----:B------:R-:W4:Y:S04]  /*0330*/  @P1 LDG.E R25, desc[UR4][R10.64+0x18] ;  /* 0x000018040a191981 */ /* 0x000f28000c1e1900 */
[----:B------:R-:W4:Y:S04]  /*0340*/  @P3 LDG.E R28, desc[UR4][R10.64+0x3c] ;  /* 0x00003c040a1c3981 */ /* 0x000f28000c1e1900 */
[----:B------:R-:W4:Y:S01]  /*0350*/  @P6 LDG.E R27, desc[UR4][R10.64+0x7c] ;  /* 0x00007c040a1b6981 */ /* 0x000f22000c1e1900 */
[----:B--2---:R-:W-:-:S03]  /*0360*/  @!P0 LOP3.LUT R15, R15, R18, RZ, 0x3c, !PT ;  /* 0x000000120f0f8212 */ /* 0x004fc600078e3cff */
[----:B------:R-:W2:Y:S01]  /*0370*/  @!P0 LDG.E R18, desc[UR4][R10.64+0x8] ;  /* 0x000008040a128981 */ /* 0x000ea2000c1e1900 */
[----:B---3--:R-:W-:-:S03]  /*0380*/  @!P0 LOP3.LUT R3, R3, R20, RZ, 0x3c, !PT ;  /* 0x0000001403038212 */ /* 0x008fc600078e3cff */
[----:B------:R-:W3:Y:S01]  /*0390*/  @P1 LDG.E R20, desc[UR4][R10.64+0x24] ;  /* 0x000024040a141981 */ /* 0x000ee2000c1e1900 */
[----:B----4-:R-:W-:-:S03]  /*03a0*/  @P1 LOP3.LUT R15, R15, R22, RZ, 0x3c, !PT ;  /* 0x000000160f0f1212 */ /* 0x010fc600078e3cff */
[----:B------:R-:W4:Y:S01]  /*03b0*/  @P2 LDG.E R22, desc[UR4][R10.64+0x38] ;  /* 0x000038040a162981 */ /* 0x000f22000c1e1900 */
[----:B------:R-:W-:-:S03]  /*03c0*/  @P2 LOP3.LUT R15, R15, R26, RZ, 0x3c, !PT ;  /* 0x0000001a0f0f2212 */ /* 0x000fc600078e3cff */
[----:B------:R-:W4:Y:S01]  /*03d0*/  @P4 LDG.E R26, desc[UR4][R10.64+0x50] ;  /* 0x000050040a1a4981 */ /* 0x000f22000c1e1900 */
[----:B------:R-:W-:-:S03]  /*03e0*/  @!P0 LOP3.LUT R4, R4, R21, RZ, 0x3c, !PT ;  /* 0x0000001504048212 */ /* 0x000fc600078e3cff */
[----:B------:R-:W4:Y:S01]  /*03f0*/  @P1 LDG.E R21, desc[UR4][R10.64+0x20] ;  /* 0x000020040a151981 */ /* 0x000f22000c1e1900 */
[----:B------:R-:W-:-:S03]  /*0400*/  @!P0 LOP3.LUT R2, R2, R23, RZ, 0x3c, !PT ;  /* 0x0000001702028212 */ /* 0x000fc600078e3cff */
[----:B------:R-:W4:Y:S01]  /*0410*/  @P2 LDG.E R23, desc[UR4][R10.64+0x2c] ;  /* 0x00002c040a172981 */ /* 0x000f22000c1e1900 */
[----:B------:R-:W-:-:S03]  /*0420*/  @P1 LOP3.LUT R4, R4, R25, RZ, 0x3c, !PT ;  /* 0x0000001904041212 */ /* 0x000fc600078e3cff */
[----:B------:R-:W4:Y:S01]  /*0430*/  @P2 LDG.E R25, desc[UR4][R10.64+0x34] ;  /* 0x000034040a192981 */ /* 0x000f22000c1e1900 */
[----:B--2---:R-:W-:-:S03]  /*0440*/  @!P0 LOP3.LUT R5, R5, R18, RZ, 0x3c, !PT ;  /* 0x0000001205058212 */ /* 0x004fc600078e3cff */
[----:B------:R-:W2:Y:S01]  /*0450*/  @P1 LDG.E R18, desc[UR4][R10.64+0x1c] ;  /* 0x00001c040a121981 */ /* 0x000ea2000c1e1900 */
[----:B---3--:R-:W-:-:S03]  /*0460*/  @P1 LOP3.LUT R3, R3, R20, RZ, 0x3c, !PT ;  /* 0x0000001403031212 */ /* 0x008fc600078e3cff */
[----:B------:R-:W3:Y:S01]  /*0470*/  @P2 LDG.E R20, desc[UR4][R10.64+0x30] ;  /* 0x000030040a142981 */ /* 0x000ee2000c1e1900 */
[----:B----4-:R-:W-:-:S03]  /*0480*/  @P2 LOP3.LUT R3, R3, R22, RZ, 0x3c, !PT ;  /* 0x0000001603032212 */ /* 0x010fc600078e3cff */
[----:B------:R-:W4:Y:S01]  /*0490*/  @P3 LDG.E R22, desc[UR4][R10.64+0x4c] ;  /* 0x00004c040a163981 */ /* 0x000f22000c1e1900 */
[----:B------:R-:W-:-:S04]  /*04a0*/  @P3 LOP3.LUT R15, R15, R28, RZ, 0x3c, !PT ;  /* 0x0000001c0f0f3212 */ /* 0x000fc800078e3cff */
[----:B------:R-:W-:Y:S02]  /*04b0*/  @P4 LOP3.LUT R15, R15, R26, RZ, 0x3c, !PT ;  /* 0x0000001a0f0f4212 */ /* 0x000fe400078e3cff */
[----:B------:R-:W-:Y:S01]  /*04c0*/  @P1 LOP3.LUT R2, R2, R21, RZ, 0x3c, !PT ;  /* 0x0000001502021212 */ /* 0x000fe200078e3cff */
[----:B------:R-:W4:Y:S04]  /*04d0*/  @P5 LDG.E R26, desc[UR4][R10.64+0x64] ;  /* 0x000064040a1a5981 */ /* 0x000f28000c1e1900 */
[----:B------:R-:W4:Y:S01]  /*04e0*/  @P3 LDG.E R21, desc[UR4][R10.64+0x40] ;  /* 0x000040040a153981 */ /* 0x000f22000c1e1900 */
[----:B------:R-:W-:Y:S02]  /*04f0*/  @P2 LOP3.LUT R4, R4, R23, RZ, 0x3c, !PT ;  /* 0x0000001704042212 */ /* 0x000fe400078e3cff */
[----:B------:R-:W-:Y:S01]  /*0500*/  @P2 LOP3.LUT R2, R2, R25, RZ, 0x3c, !PT ;  /* 0x0000001902022212 */ /* 0x000fe200078e3cff */
[----:B------:R-:W4:Y:S04]  /*0510*/  @P3 LDG.E R23, desc[UR4][R10.64+0x48] ;  /* 0x000048040a173981 */ /* 0x000f28000c1e1900 */
[----:B------:R-:W4:Y:S01]  /*0520*/  @P4 LDG.E R25, desc[UR4][R10.64+0x54] ;  /* 0x000054040a194981 */ /* 0x000f22000c1e1900 */
[----:B--2---:R-:W-:-:S03]  /*0530*/  @P1 LOP3.LUT R5, R5, R18, RZ, 0x3c, !PT ;  /* 0x0000001205051212 */ /* 0x004fc600078e3cff */
[----:B------:R-:W2:Y:S01]  /*0540*/  @P3 LDG.E R18, desc[UR4][R10.64+0x44] ;  /* 0x000044040a123981 */ /* 0x000ea2000c1e1900 */
[----:B---3--:R-:W-:-:S03]  /*0550*/  @P2 LOP3.LUT R5, R5, R20, RZ, 0x3c, !PT ;  /* 0x0000001405052212 */ /* 0x008fc600078e3cff */
[----:B------:R-:W3:Y:S01]  /*0560*/  @P4 LDG.E R20, desc[UR4][R10.64+0x58] ;  /* 0x000058040a144981 */ /* 0x000ee2000c1e1900 */
[----:B----4-:R-:W-:-:S03]  /*0570*/  @P3 LOP3.LUT R3, R3, R22, RZ, 0x3c, !PT ;  /* 0x0000001603033212 */ /* 0x010fc600078e3cff */
[----:B------:R-:W4:Y:S01]  /*0580*/  @P4 LDG.E R22, desc[UR4][R10.64+0x60] ;  /* 0x000060040a164981 */ /* 0x000f22000c1e1900 */
[----:B------:R-:W-:Y:S02]  /*0590*/  LOP3.LUT P0, RZ, R24, 0x80, RZ, 0xc0, !PT ;  /* 0x0000008018ff7812 */ /* 0x000fe4000780c0ff */
[----:B------:R-:W-:Y:S02]  /*05a0*/  @P5 LOP3.LUT R15, R15, R26, RZ, 0x3c, !PT ;  /* 0x0000001a0f0f5212 */ /* 0x000fe400078e3cff */
[----:B------:R-:W4:Y:S01]  /*05b0*/  @P6 LDG.E R26, desc[UR4][R10.64+0x78] ;  /* 0x000078040a1a6981 */ /* 0x000f22000c1e1900 */
[----:B------:R-:W-:-:S03]  /*05c0*/  @P3 LOP3.LUT R4, R4, R21, RZ, 0x3c, !PT ;  /* 0x0000001504043212 */ /* 0x000fc600078e3cff */
[----:B------:R-:W4:Y:S01]  /*05d0*/  @P4 LDG.E R21, desc[UR4][R10.64+0x5c] ;  /* 0x00005c040a154981 */ /* 0x000f22000c1e1900 */
[----:B------:R-:W-:-:S03]  /*05e0*/  @P3 LOP3.LUT R2, R2, R23, RZ, 0x3c, !PT ;  /* 0x0000001702023212 */ /* 0x000fc600078e3cff */
[----:B------:R-:W4:Y:S01]  /*05f0*/  @P5 LDG.E R23, desc[UR4][R10.64+0x68] ;  /* 0x000068040a175981 */ /* 0x000f22000c1e1900 */
[----:B------:R-:W-:-:S03]  /*0600*/  @P4 LOP3.LUT R4, R4, R25, RZ, 0x3c, !PT ;  /* 0x0000001904044212 */ /* 0x000fc600078e3cff */
[----:B------:R-:W4:Y:S01]  /*0610*/  @P5 LDG.E R25, desc[UR4][R10.64+0x70] ;  /* 0x000070040a195981 */ /* 0x000f22000c1e1900 */
[----:B--2---:R-:W-:-:S03]  /*0620*/  @P3 LOP3.LUT R5, R5, R18, RZ, 0x3c, !PT ;  /* 0x0000001205053212 */ /* 0x004fc600078e3cff */
[----:B------:R-:W2:Y:S01]  /*0630*/  @P5 LDG.E R18, desc[UR4][R10.64+0x6c] ;  /* 0x00006c040a125981 */ /* 0x000ea2000c1e1900 */
[----:B---3--:R-:W-:-:S03]  /*0640*/  @P4 LOP3.LUT R5, R5, R20, RZ, 0x3c, !PT ;  /* 0x0000001405054212 */ /* 0x008fc600078e3cff */
[----:B------:R-:W3:Y:S01]  /*0650*/  @P5 LDG.E R20, desc[UR4][R10.64+0x74] ;  /* 0x000074040a145981 */ /* 0x000ee2000c1e1900 */
[----:B----4-:R-:W-:-:S03]  /*0660*/  @P4 LOP3.LUT R3, R3, R22, RZ, 0x3c, !PT ;  /* 0x0000001603034212 */ /* 0x010fc600078e3cff */
[----:B------:R-:W4:Y:S01]  /*0670*/  @P0 LDG.E R22, desc[UR4][R10.64+0x8c] ;  /* 0x00008c040a160981 */ /* 0x000f22000c1e1900 */
[----:B------:R-:W-:-:S03]  /*0680*/  @P6 LOP3.LUT R15, R15, R26, RZ, 0x3c, !PT ;  /* 0x0000001a0f0f6212 */ /* 0x000fc600078e3cff */
        /* <DEDUP_REMOVED lines=13> */
[----:B------:R-:W-:Y:S02]  /*0760*/  @P6 LOP3.LUT R4, R4, R27, RZ, 0x3c, !PT ;  /* 0x0000001b04046212 */ /* 0x000fe400078e3cff */
[----:B------:R-:W-:Y:S02]  /*0770*/  @P6 LOP3.LUT R2, R2, R21, RZ, 0x3c, !PT ;  /* 0x0000001502026212 */ /* 0x000fe400078e3cff */
[----:B------:R-:W-:Y:S02]  /*0780*/  @P0 LOP3.LUT R4, R4, R23, RZ, 0x3c, !PT ;  /* 0x0000001704040212 */ /* 0x000fe400078e3cff */
[----:B------:R-:W-:Y:S02]  /*0790*/  @P0 LOP3.LUT R2, R2, R25, RZ, 0x3c, !PT ;  /* 0x0000001902020212 */ /* 0x000fe400078e3cff */
[----:B--2---:R-:W-:Y:S02]  /*07a0*/  @P6 LOP3.LUT R5, R5, R18, RZ, 0x3c, !PT ;  /* 0x0000001205056212 */ /* 0x004fe400078e3cff */
[----:B---3--:R-:W-:-:S02]  /*07b0*/  @P6 LOP3.LUT R3, R3, R20, RZ, 0x3c, !PT ;  /* 0x0000001403036212 */ /* 0x008fc400078e3cff */
[----:B----4-:R-:W-:Y:S02]  /*07c0*/  @P0 LOP3.LUT R5, R5, R22, RZ, 0x3c, !PT ;  /* 0x0000001605050212 */ /* 0x010fe400078e3cff */
[----:B------:R-:W-:Y:S02]  /*07d0*/  @P0 LOP3.LUT R3, R3, R26, RZ, 0x3c, !PT ;  /* 0x0000001a03030212 */ /* 0x000fe400078e3cff */
[----:B------:R-:W-:-:S13]  /*07e0*/  R2P PR, R24.B1, 0x7f ;  /* 0x0000007f18007804 */ /* 0x000fda0000001000 */
[----:B------:R-:W2:Y:S04]  /*07f0*/  @P0 LDG.E R18, desc[UR4][R10.64+0xa0] ;  /* 0x0000a0040a120981 */ /* 0x000ea8000c1e1900 */
[----:B------:R-:W3:Y:S04]  /*0800*/  @P1 LDG.E R22, desc[UR4][R10.64+0xb4] ;  /* 0x0000b4040a161981 */ /* 0x000ee8000c1e1900 */
[----:B------:R-:W4:Y:S04]  /*0810*/  @P2 LDG.E R26, desc[UR4][R10.64+0xc8] ;  /* 0x0000c8040a1a2981 */ /* 0x000f28000c1e1900 */
[----:B------:R-:W4:Y:S04]  /*0820*/  @P3 LDG.E R28, desc[UR4][R10.64+0xdc] ;  /* 0x0000dc040a1c3981 */ /* 0x000f28000c1e1900 */
[----:B------:R-:W4:Y:S04]  /*0830*/  @P0 LDG.E R23, desc[UR4][R10.64+0xa4] ;  /* 0x0000a4040a170981 */ /* 0x000f28000c1e1900 */
[----:B------:R-:W4:Y:S04]  /*0840*/  @P0 LDG.E R20, desc[UR4][R10.64+0xa8] ;  /* 0x0000a8040a140981 */ /* 0x000f28000c1e1900 */
[----:B------:R-:W4:Y:S04]  /*0850*/  @P4 LDG.E R25, desc[UR4][R10.64+0xf0] ;  /* 0x0000f0040a194981 */ /* 0x000f28000c1e1900 */
        /* <DEDUP_REMOVED lines=21> */
[----:B------:R-:W-:Y:S02]  /*09b0*/  LOP3.LUT P0, RZ, R24, 0x8000, RZ, 0xc0, !PT ;  /* 0x0000800018ff7812 */ /* 0x000fe4000780c0ff */
[----:B----4-:R-:W-:Y:S01]  /*09c0*/  @P5 LOP3.LUT R15, R15, R26, RZ, 0x3c, !PT ;  /* 0x0000001a0f0f5212 */ /* 0x010fe200078e3cff */
[----:B------:R-:W4:Y:S04]  /*09d0*/  @P3 LDG.E R24, desc[UR4][R10.64+0xe4] ;  /* 0x0000e4040a183981 */ /* 0x000f28000c1e1900 */
[----:B------:R-:W2:Y:S01]  /*09e0*/  @P6 LDG.E R26, desc[UR4][R10.64+0x118] ;  /* 0x000118040a1a6981 */ /* 0x000ea2000c1e1900 */
        /* <DEDUP_REMOVED lines=8> */
[----:B---3--:R-:W-:-:S03]  /*0a70*/  @P2 LOP3.LUT R3, R3, R22, RZ, 0x3c, !PT ;  /* 0x0000001603032212 */ /* 0x008fc600078e3cff */
[----:B------:R-:W3:Y:S01]  /*0a80*/  @P4 LDG.E R22, desc[UR4][R10.64+0x100] ;  /* 0x000100040a164981 */ /* 0x000ee2000c1e1900 */
[----:B--2---:R-:W-:-:S03]  /*0a90*/  @P6 LOP3.LUT R15, R15, R26, RZ, 0x3c, !PT ;  /* 0x0000001a0f0f6212 */ /* 0x004fc600078e3cff */
[----:B------:R-:W2:Y:S01]  /*0aa0*/  @P0 LDG.E R26, desc[UR4][R10.64+0x12c] ;  /* 0x00012c040a1a0981 */ /* 0x000ea2000c1e1900 */
[----:B----4-:R-:W-:-:S03]  /*0ab0*/  @P2 LOP3.LUT R2, R2, R23, RZ, 0x3c, !PT ;  /* 0x0000001702022212 */ /* 0x010fc600078e3cff */
[----:B------:R-:W4:Y:S01]  /*0ac0*/  @P4 LDG.E R23, desc[UR4][R10.64+0xfc] ;  /* 0x0000fc040a174981 */ /* 0x000f22000c1e1900 */
[----:B------:R-:W-:-:S03]  /*0ad0*/  @P2 LOP3.LUT R5, R5, R20, RZ, 0x3c, !PT ;  /* 0x0000001405052212 */ /* 0x000fc600078e3cff */
[----:B------:R-:W4:Y:S01]  /*0ae0*/  @P4 LDG.E R20, desc[UR4][R10.64+0xf8] ;  /* 0x0000f8040a144981 */ /* 0x000f22000c1e1900 */
[----:B------:R-:W-:Y:S02]  /*0af0*/  @P3 LOP3.LUT R2, R2, R27, RZ, 0x3c, !PT ;  /* 0x0000001b02023212 */ /* 0x000fe400078e3cff */
[----:B------:R-:W-:Y:S01]  /*0b00*/  @P3 LOP3.LUT R4, R4, R25, RZ, 0x3c, !PT ;  /* 0x0000001904043212 */ /* 0x000fe200078e3cff */
[----:B------:R-:W4:Y:S01]  /*0b10*/  @P5 LDG.E R27, desc[UR4][R10.64+0x110] ;  /* 0x000110040a1b5981 */ /* 0x000f22000c1e1900 */
[----:B------:R-:W-:-:S03]  /*0b20*/  @P3 LOP3.LUT R5, R5, R24, RZ, 0x3c, !PT ;  /* 0x0000001805053212 */ /* 0x000fc600078e3cff */
[----:B------:R-:W4:Y:S04]  /*0b30*/  @P5 LDG.E R25, desc[UR4][R10.64+0x108] ;  /* 0x000108040a195981 */ /* 0x000f28000c1e1900 */
        /* <DEDUP_REMOVED lines=19> */
[----:B------:R-:W-:-:S05]  /*0c70*/  VIADD R19, R19, 0x10 ;  /* 0x0000001013137836 */ /* 0x000fca0000000000 */
[----:B------:R-:W-:Y:S02]  /*0c80*/  ISETP.NE.AND P1, PT, R19, 0x20, PT ;  /* 0x000000201300780c */ /* 0x000fe40003f25270 */
[----:B------:R-:W-:Y:S02]  /*0c90*/  @P5 LOP3.LUT R3, R3, R18, RZ, 0x3c, !PT ;  /* 0x0000001203035212 */ /* 0x000fe400078e3cff */
[----:B------:R-:W-:Y:S02]  /*0ca0*/  @P6 LOP3.LUT R4, R4, R21, RZ, 0x3c, !PT ;  /* 0x0000001504046212 */ /* 0x000fe400078e3cff */
[----:B---3--:R-:W-:-:S04]  /*0cb0*/  @P6 LOP3.LUT R3, R3, R22, RZ, 0x3c, !PT ;  /* 0x0000001603036212 */ /* 0x008fc800078e3cff */
[----:B--2---:R-:W-:Y:S02]  /*0cc0*/  @P0 LOP3.LUT R3, R3, R26, RZ, 0x3c, !PT ;  /* 0x0000001a03030212 */ /* 0x004fe400078e3cff */
[----:B----4-:R-:W-:Y:S02]  /*0cd0*/  @P6 LOP3.LUT R2, R2, R23, RZ, 0x3c, !PT ;  /* 0x0000001702026212 */ /* 0x010fe400078e3cff */
[----:B------:R-:W-:Y:S02]  /*0ce0*/  @P6 LOP3.LUT R5, R5, R20, RZ, 0x3c, !PT ;  /* 0x0000001405056212 */ /* 0x000fe400078e3cff */
[----:B------:R-:W-:Y:S02]  /*0cf0*/  @P0 LOP3.LUT R2, R2, R27, RZ, 0x3c, !PT ;  /* 0x0000001b02020212 */ /* 0x000fe400078e3cff */
[----:B------:R-:W-:Y:S02]  /*0d00*/  @P0 LOP3.LUT R4, R4, R25, RZ, 0x3c, !PT ;  /* 0x0000001904040212 */ /* 0x000fe400078e3cff */
[----:B------:R-:W-:Y:S01]  /*0d10*/  @P0 LOP3.LUT R5, R5, R24, RZ, 0x3c, !PT ;  /* 0x0000001805050212 */ /* 0x000fe200078e3cff */
[----:B------:R-:W-:Y:S06]  /*0d20*/  @P1 BRA `(.L_x_26) ;  /* 0xfffffff400481947 */ /* 0x000fec000383ffff */
[----:B------:R-:W-:-:S05]  /*0d30*/  VIADD R17, R17, 0x1 ;  /* 0x0000000111117836 */ /* 0x000fca0000000000 */
[----:B------:R-:W-:-:S13]  /*0d40*/  ISETP.NE.AND P0, PT, R17, 0x5, PT ;  /* 0x000000051100780c */ /* 0x000fda0003f05270 */
[----:B------:R-:W-:Y:S05]  /*0d50*/  @P0 BRA `(.L_x_27) ;  /* 0xfffffff400300947 */ /* 0x000fea000383ffff */
[----:B------:R0:W-:Y:S01]  /*0d60*/  STG.E.64 desc[UR4][R6.64+0x8], R4 ;  /* 0x0000080406007986 */ /* 0x0001e2000c101b04 */
[----:B------:R-:W-:Y:S01]  /*0d70*/  VIADD R14, R14, 0x1 ;  /* 0x000000010e0e7836 */ /* 0x000fe20000000000 */
[----:B------:R-:W-:Y:S02]  /*0d80*/  LOP3.LUT R11, R13, 0x3, RZ, 0xc0, !PT ;  /* 0x000000030d0b7812 */ /* 0x000fe400078ec0ff */
[----:B------:R0:W-:Y:S02]  /*0d90*/  STG.E.64 desc[UR4][R6.64+0x10], R2 ;  /* 0x0000100206007986 */ /* 0x0001e4000c101b04 */
[----:B------:R-:W-:Y:S02]  /*0da0*/  ISETP.GE.U32.AND P0, PT, R14, R11, PT ;  /* 0x0000000b0e00720c */ /* 0x000fe40003f06070 */
[----:B------:R0:W-:Y:S11]  /*0db0*/  STG.E desc[UR4][R6.64+0x4], R15 ;  /* 0x0000040f06007986 */ /* 0x0001f6000c101904 */
[----:B------:R-:W-:Y:S05]  /*0dc0*/  @!P0 BRA `(.L_x_28) ;  /* 0xfffffff400048947 */ /* 0x000fea000383ffff */
.L_x_25:
[----:B------:R-:W-:Y:S05]  /*0dd0*/  BSYNC.RECONVERGENT B1 ;  /* 0x0000000000017941 */ /* 0x000fea0003800200 */
.L_x_24:
[C---:B------:R-:W-:Y:S01]  /*0de0*/  ISETP.GT.U32.AND P0, PT, R13.reuse, 0x3, PT ;  /* 0x000000030d00780c */ /* 0x040fe20003f04070 */
[----:B------:R-:W-:Y:S01]  /*0df0*/  VIADD R12, R12, 0x1 ;  /* 0x000000010c0c7836 */ /* 0x000fe20000000000 */
[--C-:B------:R-:W-:Y:S02]  /*0e00*/  SHF.R.U64 R13, R13, 0x2, R0.reuse ;  /* 0x000000020d0d7819 */ /* 0x100fe40000001200 */
[----:B------:R-:W-:Y:S02]  /*0e10*/  ISETP.GT.U32.AND.EX P0, PT, R0, RZ, PT, P0 ;  /* 0x000000ff0000720c */ /* 0x000fe40003f04100 */
[----:B------:R-:W-:-:S11]  /*0e20*/  SHF.R.U32.HI R0, RZ, 0x2, R0 ;  /* 0x00000002ff007819 */ /* 0x000fd60000011600 */
[----:B------:R-:W-:Y:S05]  /*0e30*/  @P0 BRA `(.L_x_29) ;  /* 0xfffffff000c80947 */ /* 0x000fea000383ffff */
.L_x_23:
[----:B------:R-:W-:Y:S05]  /*0e40*/  BSYNC.RECONVERGENT B0 ;  /* 0x0000000000007941 */ /* 0x000fea0003800200 */
.L_x_22:
[----:B------:R-:W-:Y:S04]  /*0e50*/  STG.E.64 desc[UR4][R6.64+0x18], RZ ;  /* 0x000018ff06007986 */ /* 0x000fe8000c101b04 */
[----:B------:R-:W-:Y:S04]  /*0e60*/  STG.E desc[UR4][R6.64+0x20], RZ ;  /* 0x000020ff06007986 */ /* 0x000fe8000c101904 */
[----:B------:R-:W-:Y:S01]  /*0e70*/  STG.E.64 desc[UR4][R6.64+0x28], RZ ;  /* 0x000028ff06007986 */ /* 0x000fe2000c101b04 */
[----:B------:R-:W-:Y:S05]  /*0e80*/  EXIT ;  /* 0x000000000000794d */ /* 0x000fea0003800000 */
.L_x_30:
        /* <DEDUP_REMOVED lines=15> */
.L_x_34:


//--------------------- .nv.global.init           --------------------------
	.section	.nv.global.init,"aw",@progbits
	.align	4
.nv.global.init:
	.type		mrg32k3aM1SubSeq,@object
	.size		mrg32k3aM1SubSeq,(mrg32k3aM2SubSeq - mrg32k3aM1SubSeq)
mrg32k3aM1SubSeq:
        /*0000*/ 	.byte	0x0b, 0xcc, 0xee, 0x04, 0x73, 0x29, 0x8b, 0x6f, 0xf6, 0x53, 0x03, 0xf6, 0x23, 0xf6, 0xea, 0xda
        /* <DEDUP_REMOVED lines=125> */
	.type		mrg32k3aM2SubSeq,@object
	.size		mrg32k3aM2SubSeq,(mrg32k3aM1 - mrg32k3aM2SubSeq)
mrg32k3aM2SubSeq:
        /* <DEDUP_REMOVED lines=126> */
	.type		mrg32k3aM1,@object
	.size		mrg32k3aM1,(mrg32k3aM1Seq - mrg32k3aM1)
mrg32k3aM1:
        /* <DEDUP_REMOVED lines=144> */
	.type		mrg32k3aM1Seq,@object
	.size		mrg32k3aM1Seq,(mrg32k3aM2 - mrg32k3aM1Seq)
mrg32k3aM1Seq:
        /* <DEDUP_REMOVED lines=144> */
	.type		mrg32k3aM2,@object
	.size		mrg32k3aM2,(mrg32k3aM2Seq - mrg32k3aM2)
mrg32k3aM2:
        /* <DEDUP_REMOVED lines=144> */
	.type		mrg32k3aM2Seq,@object
	.size		mrg32k3aM2Seq,(precalc_xorwow_matrix - mrg32k3aM2Seq)
mrg32k3aM2Seq:
        /* <DEDUP_REMOVED lines=144> */
	.type		precalc_xorwow_matrix,@object
	.size		precalc_xorwow_matrix,(precalc_xorwow_offset_matrix - precalc_xorwow_matrix)
precalc_xorwow_matrix:
        /* <DEDUP_REMOVED lines=6400> */
	.type		precalc_xorwow_offset_matrix,@object
	.size		precalc_xorwow_offset_matrix,(.L_1 - precalc_xorwow_offset_matrix)
precalc_xorwow_offset_matrix:
        /* <DEDUP_REMOVED lines=6400> */
.L_1:


//--------------------- .nv.shared.reserved.0     --------------------------
	.section	.nv.shared.reserved.0,"aw",@nobits
	.weak		__nv_reservedSMEM_offset_0_alias
	.size		__nv_reservedSMEM_offset_0_alias, 0, 64
	.other		__nv_reservedSMEM_offset_0_alias,@"STO_CUDA_RESERVED_SHARED STV_DEFAULT"
__nv_reservedSMEM_offset_0_alias:
	.zero		0
	.zero		64


//--------------------- .nv.constant0._Z16latticeQCDWilsonP7ComplexS0_S0_ --------------------------
	.section	.nv.constant0._Z16latticeQCDWilsonP7ComplexS0_S0_,"a",@progbits
	.sectionflags	@""
	.align	4
.nv.constant0._Z16latticeQCDWilsonP7ComplexS0_S0_:
	.zero		920


//--------------------- .nv.constant0._Z15initInputFieldsP17curandStateXORWOWP7ComplexS2_ --------------------------
	.section	.nv.constant0._Z15initInputFieldsP17curandStateXORWOWP7ComplexS2_,"a",@progbits
	.sectionflags	@""
	.align	4
.nv.constant0._Z15initInputFieldsP17curandStateXORWOWP7ComplexS2_:
	.zero		920


//--------------------- .nv.constant0._Z20setupRandomGeneratorP17curandStateXORWOW --------------------------
	.section	.nv.constant0._Z20setupRandomGeneratorP17curandStateXORWOW,"a",@progbits
	.sectionflags	@""
	.align	4
.nv.constant0._Z20setupRandomGeneratorP17curandStateXORWOW:
	.zero		904


//--------------------- SYMBOLS --------------------------

	.type		.nv.reservedSmem.offset0,@object
	.size		.nv.reservedSmem.offset0,0x4
